	.target	sm_100a

	.elftype	@"ET_EXEC"


//--------------------- .note.nv.tkinfo           --------------------------
	.section	.note.nv.tkinfo,"",@"SHT_NOTE"
	.sectionflags	@"SHF_NOTE_NV_TKINFO"
	.tkinfo
        /*0018*/ 	.word	0x00000002
        /*0030*/ 	.string	""
        /*0030*/ 	.string	"ptxas"
        /*0030*/ 	.string	"Cuda compilation tools, release 13.0, V13.0.88"
        /*0030*/ 	.string	"Build cuda_13.0.r13.0/compiler.36424714_0"
        /*0030*/ 	.string	"-arch sm_100a -m 64 "



//--------------------- .note.nv.cuinfo           --------------------------
	.section	.note.nv.cuinfo,"",@"SHT_NOTE"
	.sectionflags	@"SHF_NOTE_NV_CUINFO"
        /*0018*/ 	.short	0x0002
        /*001a*/ 	.short	0x0064
        /*001c*/ 	.short	0x0082
	.zero		2


//--------------------- .nv.info                  --------------------------
	.section	.nv.info,"",@"SHT_CUDA_INFO"
	.align	4


	//----- nvinfo : EIATTR_REGCOUNT
	.align		4
        /*0000*/ 	.byte	0x04, 0x2f
        /*0002*/ 	.short	(.L_29 - .L_28)
	.align		4
.L_28:
        /*0004*/ 	.word	index@(_Z15rms_norm_kernelILi1EEvPKvPK6__halfPvffiibbb)
        /*0008*/ 	.word	0x00000012


	//----- nvinfo : EIATTR_FRAME_SIZE
	.align		4
.L_29:
        /*000c*/ 	.byte	0x04, 0x11
        /*000e*/ 	.short	(.L_31 - .L_30)
	.align		4
.L_30:
        /*0010*/ 	.word	index@(_Z15rms_norm_kernelILi1EEvPKvPK6__halfPvffiibbb)
        /*0014*/ 	.word	0x00000000


	//----- nvinfo : EIATTR_REGCOUNT
	.align		4
.L_31:
        /*0018*/ 	.byte	0x04, 0x2f
        /*001a*/ 	.short	(.L_33 - .L_32)
	.align		4
.L_32:
        /*001c*/ 	.word	index@(_Z15rms_norm_kernelILi2EEvPKvPK6__halfPvffiibbb)
        /*0020*/ 	.word	0x00000014


	//----- nvinfo : EIATTR_FRAME_SIZE
	.align		4
.L_33:
        /*0024*/ 	.byte	0x04, 0x11
        /*0026*/ 	.short	(.L_35 - .L_34)
	.align		4
.L_34:
        /*0028*/ 	.word	index@(_Z15rms_norm_kernelILi2EEvPKvPK6__halfPvffiibbb)
        /*002c*/ 	.word	0x00000000


	//----- nvinfo : EIATTR_REGCOUNT
	.align		4
.L_35:
        /*0030*/ 	.byte	0x04, 0x2f
        /*0032*/ 	.short	(.L_37 - .L_36)
	.align		4
.L_36:
        /*0034*/ 	.word	index@(_Z15rms_norm_kernelILi3EEvPKvPK6__halfPvffiibbb)
        /*0038*/ 	.word	0x00000018


	//----- nvinfo : EIATTR_FRAME_SIZE
	.align		4
.L_37:
        /*003c*/ 	.byte	0x04, 0x11
        /*003e*/ 	.short	(.L_39 - .L_38)
	.align		4
.L_38:
        /*0040*/ 	.word	index@(_Z15rms_norm_kernelILi3EEvPKvPK6__halfPvffiibbb)
        /*0044*/ 	.word	0x00000000


	//----- nvinfo : EIATTR_REGCOUNT
	.align		4
.L_39:
        /*0048*/ 	.byte	0x04, 0x2f
        /*004a*/ 	.short	(.L_41 - .L_40)
	.align		4
.L_40:
        /*004c*/ 	.word	index@(_Z15rms_norm_kernelILi4EEvPKvPK6__halfPvffiibbb)
        /*0050*/ 	.word	0x0000001a


	//----- nvinfo : EIATTR_FRAME_SIZE
	.align		4
.L_41:
        /*0054*/ 	.byte	0x04, 0x11
        /*0056*/ 	.short	(.L_43 - .L_42)
	.align		4
.L_42:
        /*0058*/ 	.word	index@(_Z15rms_norm_kernelILi4EEvPKvPK6__halfPvffiibbb)
        /*005c*/ 	.word	0x00000000


	//----- nvinfo : EIATTR_REGCOUNT
	.align		4
.L_43:
        /*0060*/ 	.byte	0x04, 0x2f
        /*0062*/ 	.short	(.L_45 - .L_44)
	.align		4
.L_44:
        /*0064*/ 	.word	index@(_Z15rms_norm_kernelILi5EEvPKvPK6__halfPvffiibbb)
        /*0068*/ 	.word	0x0000001c


	//----- nvinfo : EIATTR_FRAME_SIZE
	.align		4
.L_45:
        /*006c*/ 	.byte	0x04, 0x11
        /*006e*/ 	.short	(.L_47 - .L_46)
	.align		4
.L_46:
        /*0070*/ 	.word	index@(_Z15rms_norm_kernelILi5EEvPKvPK6__halfPvffiibbb)
        /*0074*/ 	.word	0x00000000


	//----- nvinfo : EIATTR_REGCOUNT
	.align		4
.L_47:
        /*0078*/ 	.byte	0x04, 0x2f
        /*007a*/ 	.short	(.L_49 - .L_48)
	.align		4
.L_48:
        /*007c*/ 	.word	index@(_Z15rms_norm_kernelILi6EEvPKvPK6__halfPvffiibbb)
        /*0080*/ 	.word	0x0000001e


	//----- nvinfo : EIATTR_FRAME_SIZE
	.align		4
.L_49:
        /*0084*/ 	.byte	0x04, 0x11
        /*0086*/ 	.short	(.L_51 - .L_50)
	.align		4
.L_50:
        /*0088*/ 	.word	index@(_Z15rms_norm_kernelILi6EEvPKvPK6__halfPvffiibbb)
        /*008c*/ 	.word	0x00000000


	//----- nvinfo : EIATTR_REGCOUNT
	.align		4
.L_51:
        /*0090*/ 	.byte	0x04, 0x2f
        /*0092*/ 	.short	(.L_53 - .L_52)
	.align		4
.L_52:
        /*0094*/ 	.word	index@(_Z15rms_norm_kernelILi7EEvPKvPK6__halfPvffiibbb)
        /*0098*/ 	.word	0x00000020


	//----- nvinfo : EIATTR_FRAME_SIZE
	.align		4
.L_53:
        /*009c*/ 	.byte	0x04, 0x11
        /*009e*/ 	.short	(.L_55 - .L_54)
	.align		4
.L_54:
        /*00a0*/ 	.word	index@(_Z15rms_norm_kernelILi7EEvPKvPK6__halfPvffiibbb)
        /*00a4*/ 	.word	0x00000000


	//----- nvinfo : EIATTR_REGCOUNT
	.align		4
.L_55:
        /*00a8*/ 	.byte	0x04, 0x2f
        /*00aa*/ 	.short	(.L_57 - .L_56)
	.align		4
.L_56:
        /*00ac*/ 	.word	index@(_Z15rms_norm_kernelILi8EEvPKvPK6__halfPvffiibbb)
        /*00b0*/ 	.word	0x00000020


	//----- nvinfo : EIATTR_FRAME_SIZE
	.align		4
.L_57:
        /*00b4*/ 	.byte	0x04, 0x11
        /*00b6*/ 	.short	(.L_59 - .L_58)
	.align		4
.L_58:
        /*00b8*/ 	.word	index@(_Z15rms_norm_kernelILi8EEvPKvPK6__halfPvffiibbb)
        /*00bc*/ 	.word	0x00000000


	//----- nvinfo : EIATTR_REGCOUNT
	.align		4
.L_59:
        /*00c0*/ 	.byte	0x04, 0x2f
        /*00c2*/ 	.short	(.L_61 - .L_60)
	.align		4
.L_60:
        /*00c4*/ 	.word	index@(_Z15rms_norm_kernelILi9EEvPKvPK6__halfPvffiibbb)
        /*00c8*/ 	.word	0x00000020


	//----- nvinfo : EIATTR_FRAME_SIZE
	.align		4
.L_61:
        /*00cc*/ 	.byte	0x04, 0x11
        /*00ce*/ 	.short	(.L_63 - .L_62)
	.align		4
.L_62:
        /*00d0*/ 	.word	index@(_Z15rms_norm_kernelILi9EEvPKvPK6__halfPvffiibbb)
        /*00d4*/ 	.word	0x00000000


	//----- nvinfo : EIATTR_REGCOUNT
	.align		4
.L_63:
        /*00d8*/ 	.byte	0x04, 0x2f
        /*00da*/ 	.short	(.L_65 - .L_64)
	.align		4
.L_64:
        /*00dc*/ 	.word	index@(_Z15rms_norm_kernelILi10EEvPKvPK6__halfPvffiibbb)
        /*00e0*/ 	.word	0x00000020


	//----- nvinfo : EIATTR_FRAME_SIZE
	.align		4
.L_65:
        /*00e4*/ 	.byte	0x04, 0x11
        /*00e6*/ 	.short	(.L_67 - .L_66)
	.align		4
.L_66:
        /*00e8*/ 	.word	index@(_Z15rms_norm_kernelILi10EEvPKvPK6__halfPvffiibbb)
        /*00ec*/ 	.word	0x00000000


	//----- nvinfo : EIATTR_REGCOUNT
	.align		4
.L_67:
        /*00f0*/ 	.byte	0x04, 0x2f
        /*00f2*/ 	.short	(.L_69 - .L_68)
	.align		4
.L_68:
        /*00f4*/ 	.word	index@(_Z15rms_norm_kernelILi11EEvPKvPK6__halfPvffiibbb)
        /*00f8*/ 	.word	0x00000024


	//----- nvinfo : EIATTR_FRAME_SIZE
	.align		4
.L_69:
        /*00fc*/ 	.byte	0x04, 0x11
        /*00fe*/ 	.short	(.L_71 - .L_70)
	.align		4
.L_70:
        /*0100*/ 	.word	index@(_Z15rms_norm_kernelILi11EEvPKvPK6__halfPvffiibbb)
        /*0104*/ 	.word	0x00000000


	//----- nvinfo : EIATTR_REGCOUNT
	.align		4
.L_71:
        /*0108*/ 	.byte	0x04, 0x2f
        /*010a*/ 	.short	(.L_73 - .L_72)
	.align		4
.L_72:
        /*010c*/ 	.word	index@(_Z15rms_norm_kernelILi12EEvPKvPK6__halfPvffiibbb)
        /*0110*/ 	.word	0x00000026


	//----- nvinfo : EIATTR_FRAME_SIZE
	.align		4
.L_73:
        /*0114*/ 	.byte	0x04, 0x11
        /*0116*/ 	.short	(.L_75 - .L_74)
	.align		4
.L_74:
        /*0118*/ 	.word	index@(_Z15rms_norm_kernelILi12EEvPKvPK6__halfPvffiibbb)
        /*011c*/ 	.word	0x00000000


	//----- nvinfo : EIATTR_REGCOUNT
	.align		4
.L_75:
        /*0120*/ 	.byte	0x04, 0x2f
        /*0122*/ 	.short	(.L_77 - .L_76)
	.align		4
.L_76:
        /*0124*/ 	.word	index@(_Z15rms_norm_kernelILi13EEvPKvPK6__halfPvffiibbb)
        /*0128*/ 	.word	0x00000028


	//----- nvinfo : EIATTR_FRAME_SIZE
	.align		4
.L_77:
        /*012c*/ 	.byte	0x04, 0x11
        /*012e*/ 	.short	(.L_79 - .L_78)
	.align		4
.L_78:
        /*0130*/ 	.word	index@(_Z15rms_norm_kernelILi13EEvPKvPK6__halfPvffiibbb)
        /*0134*/ 	.word	0x00000000


	//----- nvinfo : EIATTR_REGCOUNT
	.align		4
.L_79:
        /*0138*/ 	.byte	0x04, 0x2f
        /*013a*/ 	.short	(.L_81 - .L_80)
	.align		4
.L_80:
        /*013c*/ 	.word	index@(_Z15rms_norm_kernelILi14EEvPKvPK6__halfPvffiibbb)
        /*0140*/ 	.word	0x00000028


	//----- nvinfo : EIATTR_FRAME_SIZE
	.align		4
.L_81:
        /*0144*/ 	.byte	0x04, 0x11
        /*0146*/ 	.short	(.L_83 - .L_82)
	.align		4
.L_82:
        /*0148*/ 	.word	index@(_Z15rms_norm_kernelILi14EEvPKvPK6__halfPvffiibbb)
        /*014c*/ 	.word	0x00000000


	//----- nvinfo : EIATTR_REGCOUNT
	.align		4
.L_83:
        /*0150*/ 	.byte	0x04, 0x2f
        /*0152*/ 	.short	(.L_85 - .L_84)
	.align		4
.L_84:
        /*0154*/ 	.word	index@(_Z15rms_norm_kernelILi15EEvPKvPK6__halfPvffiibbb)
        /*0158*/ 	.word	0x0000002c


	//----- nvinfo : EIATTR_FRAME_SIZE
	.align		4
.L_85:
        /*015c*/ 	.byte	0x04, 0x11
        /*015e*/ 	.short	(.L_87 - .L_86)
	.align		4
.L_86:
        /*0160*/ 	.word	index@(_Z15rms_norm_kernelILi15EEvPKvPK6__halfPvffiibbb)
        /*0164*/ 	.word	0x00000000


	//----- nvinfo : EIATTR_REGCOUNT
	.align		4
.L_87:
        /*0168*/ 	.byte	0x04, 0x2f
        /*016a*/ 	.short	(.L_89 - .L_88)
	.align		4
.L_88:
        /*016c*/ 	.word	index@(_Z15rms_norm_kernelILi16EEvPKvPK6__halfPvffiibbb)
        /*0170*/ 	.word	0x0000002e


	//----- nvinfo : EIATTR_FRAME_SIZE
	.align		4
.L_89:
        /*0174*/ 	.byte	0x04, 0x11
        /*0176*/ 	.short	(.L_91 - .L_90)
	.align		4
.L_90:
        /*0178*/ 	.word	index@(_Z15rms_norm_kernelILi16EEvPKvPK6__halfPvffiibbb)
        /*017c*/ 	.word	0x00000000


	//----- nvinfo : EIATTR_MIN_STACK_SIZE
	.align		4
.L_91:
        /*0180*/ 	.byte	0x04, 0x12
        /*0182*/ 	.short	(.L_93 - .L_92)
	.align		4
.L_92:
        /*0184*/ 	.word	index@(_Z15rms_norm_kernelILi16EEvPKvPK6__halfPvffiibbb)
        /*0188*/ 	.word	0x00000000


	//----- nvinfo : EIATTR_MIN_STACK_SIZE
	.align		4
.L_93:
        /*018c*/ 	.byte	0x04, 0x12
        /*018e*/ 	.short	(.L_95 - .L_94)
	.align		4
.L_94:
        /*0190*/ 	.word	index@(_Z15rms_norm_kernelILi15EEvPKvPK6__halfPvffiibbb)
        /*0194*/ 	.word	0x00000000


	//----- nvinfo : EIATTR_MIN_STACK_SIZE
	.align		4
.L_95:
        /*0198*/ 	.byte	0x04, 0x12
        /*019a*/ 	.short	(.L_97 - .L_96)
	.align		4
.L_96:
        /*019c*/ 	.word	index@(_Z15rms_norm_kernelILi14EEvPKvPK6__halfPvffiibbb)
        /*01a0*/ 	.word	0x00000000


	//----- nvinfo : EIATTR_MIN_STACK_SIZE
	.align		4
.L_97:
        /*01a4*/ 	.byte	0x04, 0x12
        /*01a6*/ 	.short	(.L_99 - .L_98)
	.align		4
.L_98:
        /*01a8*/ 	.word	index@(_Z15rms_norm_kernelILi13EEvPKvPK6__halfPvffiibbb)
        /*01ac*/ 	.word	0x00000000


	//----- nvinfo : EIATTR_MIN_STACK_SIZE
	.align		4
.L_99:
        /*01b0*/ 	.byte	0x04, 0x12
        /*01b2*/ 	.short	(.L_101 - .L_100)
	.align		4
.L_100:
        /*01b4*/ 	.word	index@(_Z15rms_norm_kernelILi12EEvPKvPK6__halfPvffiibbb)
        /*01b8*/ 	.word	0x00000000


	//----- nvinfo : EIATTR_MIN_STACK_SIZE
	.align		4
.L_101:
        /*01bc*/ 	.byte	0x04, 0x12
        /*01be*/ 	.short	(.L_103 - .L_102)
	.align		4
.L_102:
        /*01c0*/ 	.word	index@(_Z15rms_norm_kernelILi11EEvPKvPK6__halfPvffiibbb)
        /*01c4*/ 	.word	0x00000000


	//----- nvinfo : EIATTR_MIN_STACK_SIZE
	.align		4
.L_103:
        /*01c8*/ 	.byte	0x04, 0x12
        /*01ca*/ 	.short	(.L_105 - .L_104)
	.align		4
.L_104:
        /*01cc*/ 	.word	index@(_Z15rms_norm_kernelILi10EEvPKvPK6__halfPvffiibbb)
        /*01d0*/ 	.word	0x00000000


	//----- nvinfo : EIATTR_MIN_STACK_SIZE
	.align		4
.L_105:
        /*01d4*/ 	.byte	0x04, 0x12
        /*01d6*/ 	.short	(.L_107 - .L_106)
	.align		4
.L_106:
        /*01d8*/ 	.word	index@(_Z15rms_norm_kernelILi9EEvPKvPK6__halfPvffiibbb)
        /*01dc*/ 	.word	0x00000000


	//----- nvinfo : EIATTR_MIN_STACK_SIZE
	.align		4
.L_107:
        /*01e0*/ 	.byte	0x04, 0x12
        /*01e2*/ 	.short	(.L_109 - .L_108)
	.align		4
.L_108:
        /*01e4*/ 	.word	index@(_Z15rms_norm_kernelILi8EEvPKvPK6__halfPvffiibbb)
        /*01e8*/ 	.word	0x00000000


	//----- nvinfo : EIATTR_MIN_STACK_SIZE
	.align		4
.L_109:
        /*01ec*/ 	.byte	0x04, 0x12
        /*01ee*/ 	.short	(.L_111 - .L_110)
	.align		4
.L_110:
        /*01f0*/ 	.word	index@(_Z15rms_norm_kernelILi7EEvPKvPK6__halfPvffiibbb)
        /*01f4*/ 	.word	0x00000000


	//----- nvinfo : EIATTR_MIN_STACK_SIZE
	.align		4
.L_111:
        /*01f8*/ 	.byte	0x04, 0x12
        /*01fa*/ 	.short	(.L_113 - .L_112)
	.align		4
.L_112:
        /*01fc*/ 	.word	index@(_Z15rms_norm_kernelILi6EEvPKvPK6__halfPvffiibbb)
        /*0200*/ 	.word	0x00000000


	//----- nvinfo : EIATTR_MIN_STACK_SIZE
	.align		4
.L_113:
        /*0204*/ 	.byte	0x04, 0x12
        /*0206*/ 	.short	(.L_115 - .L_114)
	.align		4
.L_114:
        /*0208*/ 	.word	index@(_Z15rms_norm_kernelILi5EEvPKvPK6__halfPvffiibbb)
        /*020c*/ 	.word	0x00000000


	//----- nvinfo : EIATTR_MIN_STACK_SIZE
	.align		4
.L_115:
        /*0210*/ 	.byte	0x04, 0x12
        /*0212*/ 	.short	(.L_117 - .L_116)
	.align		4
.L_116:
        /*0214*/ 	.word	index@(_Z15rms_norm_kernelILi4EEvPKvPK6__halfPvffiibbb)
        /*0218*/ 	.word	0x00000000


	//----- nvinfo : EIATTR_MIN_STACK_SIZE
	.align		4
.L_117:
        /*021c*/ 	.byte	0x04, 0x12
        /*021e*/ 	.short	(.L_119 - .L_118)
	.align		4
.L_118:
        /*0220*/ 	.word	index@(_Z15rms_norm_kernelILi3EEvPKvPK6__halfPvffiibbb)
        /*0224*/ 	.word	0x00000000


	//----- nvinfo : EIATTR_MIN_STACK_SIZE
	.align		4
.L_119:
        /*0228*/ 	.byte	0x04, 0x12
        /*022a*/ 	.short	(.L_121 - .L_120)
	.align		4
.L_120:
        /*022c*/ 	.word	index@(_Z15rms_norm_kernelILi2EEvPKvPK6__halfPvffiibbb)
        /*0230*/ 	.word	0x00000000


	//----- nvinfo : EIATTR_MIN_STACK_SIZE
	.align		4
.L_121:
        /*0234*/ 	.byte	0x04, 0x12
        /*0236*/ 	.short	(.L_123 - .L_122)
	.align		4
.L_122:
        /*0238*/ 	.word	index@(_Z15rms_norm_kernelILi1EEvPKvPK6__halfPvffiibbb)
        /*023c*/ 	.word	0x00000000
.L_123:


//--------------------- .nv.compat                --------------------------
	.section	.nv.compat,"",@"SHT_CUDA_COMPAT_INFO"
	.align	4
        /*0000*/ 	.byte	0x02, 0x09, 0x01, 0x00, 0x02, 0x02, 0x01, 0x00, 0x02, 0x05, 0x05, 0x00, 0x03, 0x07, 0x01, 0x01
        /*0010*/ 	.byte	0x02, 0x03, 0x00, 0x00, 0x02, 0x06, 0x01, 0x00, 0x04, 0x0b, 0x08, 0x00, 0x09, 0x00, 0x00, 0x00
        /*0020*/ 	.byte	0x00, 0x00, 0x00, 0x00


//--------------------- .nv.info._Z15rms_norm_kernelILi16EEvPKvPK6__halfPvffiibbb --------------------------
	.section	.nv.info._Z15rms_norm_kernelILi16EEvPKvPK6__halfPvffiibbb,"",@"SHT_CUDA_INFO"
	.sectionflags	@""
	.align	4


	//----- nvinfo : EIATTR_CUDA_API_VERSION
	.align		4
        /*0000*/ 	.byte	0x04, 0x37
        /*0002*/ 	.short	(.L_125 - .L_124)
.L_124:
        /*0004*/ 	.word	0x00000082


	//----- nvinfo : EIATTR_KPARAM_INFO
	.align		4
.L_125:
        /*0008*/ 	.byte	0x04, 0x17
        /*000a*/ 	.short	(.L_127 - .L_126)
.L_126:
        /*000c*/ 	.word	0x00000000
        /*0010*/ 	.short	0x0009
        /*0012*/ 	.short	0x002a
        /*0014*/ 	.byte	0x00, 0xf0, 0x05, 0x00


	//----- nvinfo : EIATTR_KPARAM_INFO
	.align		4
.L_127:
        /*0018*/ 	.byte	0x04, 0x17
        /*001a*/ 	.short	(.L_129 - .L_128)
.L_128:
        /*001c*/ 	.word	0x00000000
        /*0020*/ 	.short	0x0008
        /*0022*/ 	.short	0x0029
        /*0024*/ 	.byte	0x00, 0xf0, 0x05, 0x00


	//----- nvinfo : EIATTR_KPARAM_INFO
	.align		4
.L_129:
        /*0028*/ 	.byte	0x04, 0x17
        /*002a*/ 	.short	(.L_131 - .L_130)
.L_130:
        /*002c*/ 	.word	0x00000000
        /*0030*/ 	.short	0x0007
        /*0032*/ 	.short	0x0028
        /*0034*/ 	.byte	0x00, 0xf0, 0x05, 0x00


	//----- nvinfo : EIATTR_KPARAM_INFO
	.align		4
.L_131:
        /*0038*/ 	.byte	0x04, 0x17
        /*003a*/ 	.short	(.L_133 - .L_132)
.L_132:
        /*003c*/ 	.word	0x00000000
        /*0040*/ 	.short	0x0006
        /*0042*/ 	.short	0x0024
        /*0044*/ 	.byte	0x00, 0xf0, 0x11, 0x00


	//----- nvinfo : EIATTR_KPARAM_INFO
	.align		4
.L_133:
        /*0048*/ 	.byte	0x04, 0x17
        /*004a*/ 	.short	(.L_135 - .L_134)
.L_134:
        /*004c*/ 	.word	0x00000000
        /*0050*/ 	.short	0x0005
        /*0052*/ 	.short	0x0020
        /*0054*/ 	.byte	0x00, 0xf0, 0x11, 0x00


	//----- nvinfo : EIATTR_KPARAM_INFO
	.align		4
.L_135:
        /*0058*/ 	.byte	0x04, 0x17
        /*005a*/ 	.short	(.L_137 - .L_136)
.L_136:
        /*005c*/ 	.word	0x00000000
        /*0060*/ 	.short	0x0004
        /*0062*/ 	.short	0x001c
        /*0064*/ 	.byte	0x00, 0xf0, 0x11, 0x00


	//----- nvinfo : EIATTR_KPARAM_INFO
	.align		4
.L_137:
        /*0068*/ 	.byte	0x04, 0x17
        /*006a*/ 	.short	(.L_139 - .L_138)
.L_138:
        /*006c*/ 	.word	0x00000000
        /*0070*/ 	.short	0x0003
        /*0072*/ 	.short	0x0018
        /*0074*/ 	.byte	0x00, 0xf0, 0x11, 0x00


	//----- nvinfo : EIATTR_KPARAM_INFO
	.align		4
.L_139:
        /*0078*/ 	.byte	0x04, 0x17
        /*007a*/ 	.short	(.L_141 - .L_140)
.L_140:
        /*007c*/ 	.word	0x00000000
        /*0080*/ 	.short	0x0002
        /*0082*/ 	.short	0x0010
        /*0084*/ 	.byte	0x00, 0xf5, 0x21, 0x00


	//----- nvinfo : EIATTR_KPARAM_INFO
	.align		4
.L_141:
        /*0088*/ 	.byte	0x04, 0x17
        /*008a*/ 	.short	(.L_143 - .L_142)
.L_142:
        /*008c*/ 	.word	0x00000000
        /*0090*/ 	.short	0x0001
        /*0092*/ 	.short	0x0008
        /*0094*/ 	.byte	0x00, 0xf5, 0x21, 0x00


	//----- nvinfo : EIATTR_KPARAM_INFO
	.align		4
.L_143:
        /*0098*/ 	.byte	0x04, 0x17
        /*009a*/ 	.short	(.L_145 - .L_144)
.L_144:
        /*009c*/ 	.word	0x00000000
        /*00a0*/ 	.short	0x0000
        /*00a2*/ 	.short	0x0000
        /*00a4*/ 	.byte	0x00, 0xf5, 0x21, 0x00


	//----- nvinfo : EIATTR_SPARSE_MMA_MASK
	.align		4
.L_145:
        /*00a8*/ 	.byte	0x03, 0x50
        /*00aa*/ 	.short	0x0000


	//----- nvinfo : EIATTR_MAXREG_COUNT
	.align		4
        /*00ac*/ 	.byte	0x03, 0x1b
        /*00ae*/ 	.short	0x00ff


	//----- nvinfo : EIATTR_NUM_BARRIERS
	.align		4
        /*00b0*/ 	.byte	0x02, 0x4c
        /*00b2*/ 	.byte	0x01
	.zero		1


	//----- nvinfo : EIATTR_MERCURY_ISA_VERSION
	.align		4
        /*00b4*/ 	.byte	0x03, 0x5f
        /*00b6*/ 	.short	0x0101


	//----- nvinfo : EIATTR_COOP_GROUP_MASK_REGIDS
	.align		4
        /*00b8*/ 	.byte	0x04, 0x29
        /*00ba*/ 	.short	(.L_147 - .L_146)


	//   ....[0]....
.L_146:
        /*00bc*/ 	.word	0xffffffff


	//   ....[1]....
        /*00c0*/ 	.word	0xffffffff


	//   ....[2]....
        /*00c4*/ 	.word	0xffffffff


	//   ....[3]....
        /*00c8*/ 	.word	0xffffffff


	//   ....[4]....
        /*00cc*/ 	.word	0xffffffff


	//   ....[5]....
        /*00d0*/ 	.word	0xffffffff


	//   ....[6]....
        /*00d4*/ 	.word	0xffffffff


	//   ....[7]....
        /*00d8*/ 	.word	0xffffffff


	//   ....[8]....
        /*00dc*/ 	.word	0xffffffff


	//   ....[9]....
        /*00e0*/ 	.word	0xffffffff


	//----- nvinfo : EIATTR_COOP_GROUP_INSTR_OFFSETS
	.align		4
.L_147:
        /*00e4*/ 	.byte	0x04, 0x28
        /*00e6*/ 	.short	(.L_149 - .L_148)


	//   ....[0]....
.L_148:
        /*00e8*/ 	.word	0x000013f0


	//   ....[1]....
        /*00ec*/ 	.word	0x00001480


	//   ....[2]....
        /*00f0*/ 	.word	0x000014b0


	//   ....[3]....
        /*00f4*/ 	.word	0x000014e0


	//   ....[4]....
        /*00f8*/ 	.word	0x00001500


	//   ....[5]....
        /*00fc*/ 	.word	0x00001570


	//   ....[6]....
        /*0100*/ 	.word	0x00001590


	//   ....[7]....
        /*0104*/ 	.word	0x000015b0


	//   ....[8]....
        /*0108*/ 	.word	0x000015d0


	//   ....[9]....
        /*010c*/ 	.word	0x000015f0


	//----- nvinfo : EIATTR_VRC_CTA_INIT_COUNT
	.align		4
.L_149:
        /*0110*/ 	.byte	0x02, 0x4a
	.zero		1
	.zero		1


	//----- nvinfo : EIATTR_EXIT_INSTR_OFFSETS
	.align		4
        /*0114*/ 	.byte	0x04, 0x1c
        /*0116*/ 	.short	(.L_151 - .L_150)


	//   ....[0]....
.L_150:
        /*0118*/ 	.word	0x00001690


	//   ....[1]....
        /*011c*/ 	.word	0x000017c0


	//   ....[2]....
        /*0120*/ 	.word	0x00001880


	//   ....[3]....
        /*0124*/ 	.word	0x00001940


	//   ....[4]....
        /*0128*/ 	.word	0x00001a00


	//   ....[5]....
        /*012c*/ 	.word	0x00001ac0


	//   ....[6]....
        /*0130*/ 	.word	0x00001b80


	//   ....[7]....
        /*0134*/ 	.word	0x00001c40


	//   ....[8]....
        /*0138*/ 	.word	0x00001d00


	//   ....[9]....
        /*013c*/ 	.word	0x00001dc0


	//   ....[10]....
        /*0140*/ 	.word	0x00001e80


	//   ....[11]....
        /*0144*/ 	.word	0x00001f40


	//   ....[12]....
        /*0148*/ 	.word	0x00002000


	//   ....[13]....
        /*014c*/ 	.word	0x000020c0


	//   ....[14]....
        /*0150*/ 	.word	0x00002180


	//   ....[15]....
        /*0154*/ 	.word	0x00002240


	//   ....[16]....
        /*0158*/ 	.word	0x000022e0


	//   ....[17]....
        /*015c*/ 	.word	0x00002300


	//   ....[18]....
        /*0160*/ 	.word	0x00002450


	//   ....[19]....
        /*0164*/ 	.word	0x00002530


	//   ....[20]....
        /*0168*/ 	.word	0x00002610


	//   ....[21]....
        /*016c*/ 	.word	0x000026f0


	//   ....[22]....
        /*0170*/ 	.word	0x000027d0


	//   ....[23]....
        /*0174*/ 	.word	0x000028b0


	//   ....[24]....
        /*0178*/ 	.word	0x00002990


	//   ....[25]....
        /*017c*/ 	.word	0x00002a70


	//   ....[26]....
        /*0180*/ 	.word	0x00002b50


	//   ....[27]....
        /*0184*/ 	.word	0x00002c30


	//   ....[28]....
        /*0188*/ 	.word	0x00002d10


	//   ....[29]....
        /*018c*/ 	.word	0x00002df0


	//   ....[30]....
        /*0190*/ 	.word	0x00002ed0


	//   ....[31]....
        /*0194*/ 	.word	0x00002fb0


	//   ....[32]....
        /*0198*/ 	.word	0x00003090


	//   ....[33]....
        /*019c*/ 	.word	0x00003150


	//   ....[34]....
        /*01a0*/ 	.word	0x000031b0


	//   ....[35]....
        /*01a4*/ 	.word	0x000032d0


	//   ....[36]....
        /*01a8*/ 	.word	0x00003380


	//   ....[37]....
        /*01ac*/ 	.word	0x00003430


	//   ....[38]....
        /*01b0*/ 	.word	0x000034e0


	//   ....[39]....
        /*01b4*/ 	.word	0x00003590


	//   ....[40]....
        /*01b8*/ 	.word	0x00003640


	//   ....[41]....
        /*01bc*/ 	.word	0x000036f0


	//   ....[42]....
        /*01c0*/ 	.word	0x000037a0


	//   ....[43]....
        /*01c4*/ 	.word	0x00003850


	//   ....[44]....
        /*01c8*/ 	.word	0x00003900


	//   ....[45]....
        /*01cc*/ 	.word	0x000039b0


	//   ....[46]....
        /*01d0*/ 	.word	0x00003a60


	//   ....[47]....
        /*01d4*/ 	.word	0x00003b10


	//   ....[48]....
        /*01d8*/ 	.word	0x00003bc0


	//   ....[49]....
        /*01dc*/ 	.word	0x00003c70


	//   ....[50]....
        /*01e0*/ 	.word	0x00003d00


	//   ....[51]....
        /*01e4*/ 	.word	0x00003d20


	//   ....[52]....
        /*01e8*/ 	.word	0x00003e50


	//   ....[53]....
        /*01ec*/ 	.word	0x00003f10


	//   ....[54]....
        /*01f0*/ 	.word	0x00003fd0


	//   ....[55]....
        /*01f4*/ 	.word	0x00004090


	//   ....[56]....
        /*01f8*/ 	.word	0x00004150


	//   ....[57]....
        /*01fc*/ 	.word	0x00004210


	//   ....[58]....
        /*0200*/ 	.word	0x000042d0


	//   ....[59]....
        /*0204*/ 	.word	0x00004390


	//   ....[60]....
        /*0208*/ 	.word	0x00004450


	//   ....[61]....
        /*020c*/ 	.word	0x00004510


	//   ....[62]....
        /*0210*/ 	.word	0x000045d0


	//   ....[63]....
        /*0214*/ 	.word	0x00004690


	//   ....[64]....
        /*0218*/ 	.word	0x00004750


	//   ....[65]....
        /*021c*/ 	.word	0x00004810


	//   ....[66]....
        /*0220*/ 	.word	0x000048d0


	//   ....[67]....
        /*0224*/ 	.word	0x00004970


	//----- nvinfo : EIATTR_CRS_STACK_SIZE
	.align		4
.L_151:
        /*0228*/ 	.byte	0x04, 0x1e
        /*022a*/ 	.short	(.L_153 - .L_152)
.L_152:
        /*022c*/ 	.word	0x00000000


	//----- nvinfo : EIATTR_CBANK_PARAM_SIZE
	.align		4
.L_153:
        /*0230*/ 	.byte	0x03, 0x19
        /*0232*/ 	.short	0x002b


	//----- nvinfo : EIATTR_PARAM_CBANK
	.align		4
        /*0234*/ 	.byte	0x04, 0x0a
        /*0236*/ 	.short	(.L_155 - .L_154)
	.align		4
.L_154:
        /*0238*/ 	.word	index@(.nv.constant0._Z15rms_norm_kernelILi16EEvPKvPK6__halfPvffiibbb)
        /*023c*/ 	.short	0x0380
        /*023e*/ 	.short	0x002b


	//----- nvinfo : EIATTR_SW_WAR
	.align		4
.L_155:
        /*0240*/ 	.byte	0x04, 0x36
        /*0242*/ 	.short	(.L_157 - .L_156)
.L_156:
        /*0244*/ 	.word	0x00000008
.L_157:


//--------------------- .nv.info._Z15rms_norm_kernelILi15EEvPKvPK6__halfPvffiibbb --------------------------
	.section	.nv.info._Z15rms_norm_kernelILi15EEvPKvPK6__halfPvffiibbb,"",@"SHT_CUDA_INFO"
	.sectionflags	@""
	.align	4


	//----- nvinfo : EIATTR_CUDA_API_VERSION
	.align		4
        /*0000*/ 	.byte	0x04, 0x37
        /*0002*/ 	.short	(.L_159 - .L_158)
.L_158:
        /*0004*/ 	.word	0x00000082


	//----- nvinfo : EIATTR_KPARAM_INFO
	.align		4
.L_159:
        /*0008*/ 	.byte	0x04, 0x17
        /*000a*/ 	.short	(.L_161 - .L_160)
.L_160:
        /*000c*/ 	.word	0x00000000
        /*0010*/ 	.short	0x0009
        /*0012*/ 	.short	0x002a
        /*0014*/ 	.byte	0x00, 0xf0, 0x05, 0x00


	//----- nvinfo : EIATTR_KPARAM_INFO
	.align		4
.L_161:
        /*0018*/ 	.byte	0x04, 0x17
        /*001a*/ 	.short	(.L_163 - .L_162)
.L_162:
        /*001c*/ 	.word	0x00000000
        /*0020*/ 	.short	0x0008
        /*0022*/ 	.short	0x0029
        /*0024*/ 	.byte	0x00, 0xf0, 0x05, 0x00


	//----- nvinfo : EIATTR_KPARAM_INFO
	.align		4
.L_163:
        /*0028*/ 	.byte	0x04, 0x17
        /*002a*/ 	.short	(.L_165 - .L_164)
.L_164:
        /*002c*/ 	.word	0x00000000
        /*0030*/ 	.short	0x0007
        /*0032*/ 	.short	0x0028
        /*0034*/ 	.byte	0x00, 0xf0, 0x05, 0x00


	//----- nvinfo : EIATTR_KPARAM_INFO
	.align		4
.L_165:
        /*0038*/ 	.byte	0x04, 0x17
        /*003a*/ 	.short	(.L_167 - .L_166)
.L_166:
        /*003c*/ 	.word	0x00000000
        /*0040*/ 	.short	0x0006
        /*0042*/ 	.short	0x0024
        /*0044*/ 	.byte	0x00, 0xf0, 0x11, 0x00


	//----- nvinfo : EIATTR_KPARAM_INFO
	.align		4
.L_167:
        /*0048*/ 	.byte	0x04, 0x17
        /*004a*/ 	.short	(.L_169 - .L_168)
.L_168:
        /*004c*/ 	.word	0x00000000
        /*0050*/ 	.short	0x0005
        /*0052*/ 	.short	0x0020
        /*0054*/ 	.byte	0x00, 0xf0, 0x11, 0x00


	//----- nvinfo : EIATTR_KPARAM_INFO
	.align		4
.L_169:
        /*0058*/ 	.byte	0x04, 0x17
        /*005a*/ 	.short	(.L_171 - .L_170)
.L_170:
        /*005c*/ 	.word	0x00000000
        /*0060*/ 	.short	0x0004
        /*0062*/ 	.short	0x001c
        /*0064*/ 	.byte	0x00, 0xf0, 0x11, 0x00


	//----- nvinfo : EIATTR_KPARAM_INFO
	.align		4
.L_171:
        /*0068*/ 	.byte	0x04, 0x17
        /*006a*/ 	.short	(.L_173 - .L_172)
.L_172:
        /*006c*/ 	.word	0x00000000
        /*0070*/ 	.short	0x0003
        /*0072*/ 	.short	0x0018
        /*0074*/ 	.byte	0x00, 0xf0, 0x11, 0x00


	//----- nvinfo : EIATTR_KPARAM_INFO
	.align		4
.L_173:
        /*0078*/ 	.byte	0x04, 0x17
        /*007a*/ 	.short	(.L_175 - .L_174)
.L_174:
        /*007c*/ 	.word	0x00000000
        /*0080*/ 	.short	0x0002
        /*0082*/ 	.short	0x0010
        /*0084*/ 	.byte	0x00, 0xf5, 0x21, 0x00


	//----- nvinfo : EIATTR_KPARAM_INFO
	.align		4
.L_175:
        /*0088*/ 	.byte	0x04, 0x17
        /*008a*/ 	.short	(.L_177 - .L_176)
.L_176:
        /*008c*/ 	.word	0x00000000
        /*0090*/ 	.short	0x0001
        /*0092*/ 	.short	0x0008
        /*0094*/ 	.byte	0x00, 0xf5, 0x21, 0x00


	//----- nvinfo : EIATTR_KPARAM_INFO
	.align		4
.L_177:
        /*0098*/ 	.byte	0x04, 0x17
        /*009a*/ 	.short	(.L_179 - .L_178)
.L_178:
        /*009c*/ 	.word	0x00000000
        /*00a0*/ 	.short	0x0000
        /*00a2*/ 	.short	0x0000
        /*00a4*/ 	.byte	0x00, 0xf5, 0x21, 0x00


	//----- nvinfo : EIATTR_SPARSE_MMA_MASK
	.align		4
.L_179:
        /*00a8*/ 	.byte	0x03, 0x50
        /*00aa*/ 	.short	0x0000


	//----- nvinfo : EIATTR_MAXREG_COUNT
	.align		4
        /*00ac*/ 	.byte	0x03, 0x1b
        /*00ae*/ 	.short	0x00ff


	//----- nvinfo : EIATTR_NUM_BARRIERS
	.align		4
        /*00b0*/ 	.byte	0x02, 0x4c
        /*00b2*/ 	.byte	0x01
	.zero		1


	//----- nvinfo : EIATTR_MERCURY_ISA_VERSION
	.align		4
        /*00b4*/ 	.byte	0x03, 0x5f
        /*00b6*/ 	.short	0x0101


	//----- nvinfo : EIATTR_COOP_GROUP_MASK_REGIDS
	.align		4
        /*00b8*/ 	.byte	0x04, 0x29
        /*00ba*/ 	.short	(.L_181 - .L_180)


	//   ....[0]....
.L_180:
        /*00bc*/ 	.word	0xffffffff


	//   ....[1]....
        /*00c0*/ 	.word	0xffffffff


	//   ....[2]....
        /*00c4*/ 	.word	0xffffffff


	//   ....[3]....
        /*00c8*/ 	.word	0xffffffff


	//   ....[4]....
        /*00cc*/ 	.word	0xffffffff


	//   ....[5]....
        /*00d0*/ 	.word	0xffffffff


	//   ....[6]....
        /*00d4*/ 	.word	0xffffffff


	//   ....[7]....
        /*00d8*/ 	.word	0xffffffff


	//   ....[8]....
        /*00dc*/ 	.word	0xffffffff


	//   ....[9]....
        /*00e0*/ 	.word	0xffffffff


	//----- nvinfo : EIATTR_COOP_GROUP_INSTR_OFFSETS
	.align		4
.L_181:
        /*00e4*/ 	.byte	0x04, 0x28
        /*00e6*/ 	.short	(.L_183 - .L_182)


	//   ....[0]....
.L_182:
        /*00e8*/ 	.word	0x000012c0


	//   ....[1]....
        /*00ec*/ 	.word	0x00001340


	//   ....[2]....
        /*00f0*/ 	.word	0x00001380


	//   ....[3]....
        /*00f4*/ 	.word	0x000013b0


	//   ....[4]....
        /*00f8*/ 	.word	0x000013d0


	//   ....[5]....
        /*00fc*/ 	.word	0x00001440


	//   ....[6]....
        /*0100*/ 	.word	0x00001460


	//   ....[7]....
        /*0104*/ 	.word	0x00001480


	//   ....[8]....
        /*0108*/ 	.word	0x000014a0


	//   ....[9]....
        /*010c*/ 	.word	0x000014c0


	//----- nvinfo : EIATTR_VRC_CTA_INIT_COUNT
	.align		4
.L_183:
        /*0110*/ 	.byte	0x02, 0x4a
	.zero		1
	.zero		1


	//----- nvinfo : EIATTR_EXIT_INSTR_OFFSETS
	.align		4
        /*0114*/ 	.byte	0x04, 0x1c
        /*0116*/ 	.short	(.L_185 - .L_184)


	//   ....[0]....
.L_184:
        /*0118*/ 	.word	0x00001590


	//   ....[1]....
        /*011c*/ 	.word	0x00001690


	//   ....[2]....
        /*0120*/ 	.word	0x00001750


	//   ....[3]....
        /*0124*/ 	.word	0x00001810


	//   ....[4]....
        /*0128*/ 	.word	0x000018d0


	//   ....[5]....
        /*012c*/ 	.word	0x00001990


	//   ....[6]....
        /*0130*/ 	.word	0x00001a50


	//   ....[7]....
        /*0134*/ 	.word	0x00001b10


	//   ....[8]....
        /*0138*/ 	.word	0x00001bd0


	//   ....[9]....
        /*013c*/ 	.word	0x00001c90


	//   ....[10]....
        /*0140*/ 	.word	0x00001d50


	//   ....[11]....
        /*0144*/ 	.word	0x00001e10


	//   ....[12]....
        /*0148*/ 	.word	0x00001ed0


	//   ....[13]....
        /*014c*/ 	.word	0x00001f90


	//   ....[14]....
        /*0150*/ 	.word	0x00002050


	//   ....[15]....
        /*0154*/ 	.word	0x000020f0


	//   ....[16]....
        /*0158*/ 	.word	0x00002110


	//   ....[17]....
        /*015c*/ 	.word	0x00002230


	//   ....[18]....
        /*0160*/ 	.word	0x00002310


	//   ....[19]....
        /*0164*/ 	.word	0x000023f0


	//   ....[20]....
        /*0168*/ 	.word	0x000024d0


	//   ....[21]....
        /*016c*/ 	.word	0x000025b0


	//   ....[22]....
        /*0170*/ 	.word	0x00002690


	//   ....[23]....
        /*0174*/ 	.word	0x00002770


	//   ....[24]....
        /*0178*/ 	.word	0x00002850


	//   ....[25]....
        /*017c*/ 	.word	0x00002930


	//   ....[26]....
        /*0180*/ 	.word	0x00002a10


	//   ....[27]....
        /*0184*/ 	.word	0x00002af0


	//   ....[28]....
        /*0188*/ 	.word	0x00002bd0


	//   ....[29]....
        /*018c*/ 	.word	0x00002cb0


	//   ....[30]....
        /*0190*/ 	.word	0x00002d90


	//   ....[31]....
        /*0194*/ 	.word	0x00002e50


	//   ....[32]....
        /*0198*/ 	.word	0x00002ee0


	//   ....[33]....
        /*019c*/ 	.word	0x00002fd0


	//   ....[34]....
        /*01a0*/ 	.word	0x00003080


	//   ....[35]....
        /*01a4*/ 	.word	0x00003130


	//   ....[36]....
        /*01a8*/ 	.word	0x000031e0


	//   ....[37]....
        /*01ac*/ 	.word	0x00003290


	//   ....[38]....
        /*01b0*/ 	.word	0x00003340


	//   ....[39]....
        /*01b4*/ 	.word	0x000033f0


	//   ....[40]....
        /*01b8*/ 	.word	0x000034a0


	//   ....[41]....
        /*01bc*/ 	.word	0x00003550


	//   ....[42]....
        /*01c0*/ 	.word	0x00003600


	//   ....[43]....
        /*01c4*/ 	.word	0x000036b0


	//   ....[44]....
        /*01c8*/ 	.word	0x00003760


	//   ....[45]....
        /*01cc*/ 	.word	0x00003810


	//   ....[46]....
        /*01d0*/ 	.word	0x000038c0


	//   ....[47]....
        /*01d4*/ 	.word	0x00003950


	//   ....[48]....
        /*01d8*/ 	.word	0x00003970


	//   ....[49]....
        /*01dc*/ 	.word	0x00003a70


	//   ....[50]....
        /*01e0*/ 	.word	0x00003b30


	//   ....[51]....
        /*01e4*/ 	.word	0x00003bf0


	//   ....[52]....
        /*01e8*/ 	.word	0x00003cb0


	//   ....[53]....
        /*01ec*/ 	.word	0x00003d70


	//   ....[54]....
        /*01f0*/ 	.word	0x00003e30


	//   ....[55]....
        /*01f4*/ 	.word	0x00003ef0


	//   ....[56]....
        /*01f8*/ 	.word	0x00003fb0


	//   ....[57]....
        /*01fc*/ 	.word	0x00004070


	//   ....[58]....
        /*0200*/ 	.word	0x00004130


	//   ....[59]....
        /*0204*/ 	.word	0x000041f0


	//   ....[60]....
        /*0208*/ 	.word	0x000042b0


	//   ....[61]....
        /*020c*/ 	.word	0x00004370


	//   ....[62]....
        /*0210*/ 	.word	0x00004430


	//   ....[63]....
        /*0214*/ 	.word	0x000044d0


	//----- nvinfo : EIATTR_CRS_STACK_SIZE
	.align		4
.L_185:
        /*0218*/ 	.byte	0x04, 0x1e
        /*021a*/ 	.short	(.L_187 - .L_186)
.L_186:
        /*021c*/ 	.word	0x00000000


	//----- nvinfo : EIATTR_CBANK_PARAM_SIZE
	.align		4
.L_187:
        /*0220*/ 	.byte	0x03, 0x19
        /*0222*/ 	.short	0x002b


	//----- nvinfo : EIATTR_PARAM_CBANK
	.align		4
        /*0224*/ 	.byte	0x04, 0x0a
        /*0226*/ 	.short	(.L_189 - .L_188)
	.align		4
.L_188:
        /*0228*/ 	.word	index@(.nv.constant0._Z15rms_norm_kernelILi15EEvPKvPK6__halfPvffiibbb)
        /*022c*/ 	.short	0x0380
        /*022e*/ 	.short	0x002b


	//----- nvinfo : EIATTR_SW_WAR
	.align		4
.L_189:
        /*0230*/ 	.byte	0x04, 0x36
        /*0232*/ 	.short	(.L_191 - .L_190)
.L_190:
        /*0234*/ 	.word	0x00000008
.L_191:


//--------------------- .nv.info._Z15rms_norm_kernelILi14EEvPKvPK6__halfPvffiibbb --------------------------
	.section	.nv.info._Z15rms_norm_kernelILi14EEvPKvPK6__halfPvffiibbb,"",@"SHT_CUDA_INFO"
	.sectionflags	@""
	.align	4


	//----- nvinfo : EIATTR_CUDA_API_VERSION
	.align		4
        /*0000*/ 	.byte	0x04, 0x37
        /*0002*/ 	.short	(.L_193 - .L_192)
.L_192:
        /*0004*/ 	.word	0x00000082


	//----- nvinfo : EIATTR_KPARAM_INFO
	.align		4
.L_193:
        /*0008*/ 	.byte	0x04, 0x17
        /*000a*/ 	.short	(.L_195 - .L_194)
.L_194:
        /*000c*/ 	.word	0x00000000
        /*0010*/ 	.short	0x0009
        /*0012*/ 	.short	0x002a
        /*0014*/ 	.byte	0x00, 0xf0, 0x05, 0x00


	//----- nvinfo : EIATTR_KPARAM_INFO
	.align		4
.L_195:
        /*0018*/ 	.byte	0x04, 0x17
        /*001a*/ 	.short	(.L_197 - .L_196)
.L_196:
        /*001c*/ 	.word	0x00000000
        /*0020*/ 	.short	0x0008
        /*0022*/ 	.short	0x0029
        /*0024*/ 	.byte	0x00, 0xf0, 0x05, 0x00


	//----- nvinfo : EIATTR_KPARAM_INFO
	.align		4
.L_197:
        /*0028*/ 	.byte	0x04, 0x17
        /*002a*/ 	.short	(.L_199 - .L_198)
.L_198:
        /*002c*/ 	.word	0x00000000
        /*0030*/ 	.short	0x0007
        /*0032*/ 	.short	0x0028
        /*0034*/ 	.byte	0x00, 0xf0, 0x05, 0x00


	//----- nvinfo : EIATTR_KPARAM_INFO
	.align		4
.L_199:
        /*0038*/ 	.byte	0x04, 0x17
        /*003a*/ 	.short	(.L_201 - .L_200)
.L_200:
        /*003c*/ 	.word	0x00000000
        /*0040*/ 	.short	0x0006
        /*0042*/ 	.short	0x0024
        /*0044*/ 	.byte	0x00, 0xf0, 0x11, 0x00


	//----- nvinfo : EIATTR_KPARAM_INFO
	.align		4
.L_201:
        /*0048*/ 	.byte	0x04, 0x17
        /*004a*/ 	.short	(.L_203 - .L_202)
.L_202:
        /*004c*/ 	.word	0x00000000
        /*0050*/ 	.short	0x0005
        /*0052*/ 	.short	0x0020
        /*0054*/ 	.byte	0x00, 0xf0, 0x11, 0x00


	//----- nvinfo : EIATTR_KPARAM_INFO
	.align		4
.L_203:
        /*0058*/ 	.byte	0x04, 0x17
        /*005a*/ 	.short	(.L_205 - .L_204)
.L_204:
        /*005c*/ 	.word	0x00000000
        /*0060*/ 	.short	0x0004
        /*0062*/ 	.short	0x001c
        /*0064*/ 	.byte	0x00, 0xf0, 0x11, 0x00


	//----- nvinfo : EIATTR_KPARAM_INFO
	.align		4
.L_205:
        /*0068*/ 	.byte	0x04, 0x17
        /*006a*/ 	.short	(.L_207 - .L_206)
.L_206:
        /*006c*/ 	.word	0x00000000
        /*0070*/ 	.short	0x0003
        /*0072*/ 	.short	0x0018
        /*0074*/ 	.byte	0x00, 0xf0, 0x11, 0x00


	//----- nvinfo : EIATTR_KPARAM_INFO
	.align		4
.L_207:
        /*0078*/ 	.byte	0x04, 0x17
        /*007a*/ 	.short	(.L_209 - .L_208)
.L_208:
        /*007c*/ 	.word	0x00000000
        /*0080*/ 	.short	0x0002
        /*0082*/ 	.short	0x0010
        /*0084*/ 	.byte	0x00, 0xf5, 0x21, 0x00


	//----- nvinfo : EIATTR_KPARAM_INFO
	.align		4
.L_209:
        /*0088*/ 	.byte	0x04, 0x17
        /*008a*/ 	.short	(.L_211 - .L_210)
.L_210:
        /*008c*/ 	.word	0x00000000
        /*0090*/ 	.short	0x0001
        /*0092*/ 	.short	0x0008
        /*0094*/ 	.byte	0x00, 0xf5, 0x21, 0x00


	//----- nvinfo : EIATTR_KPARAM_INFO
	.align		4
.L_211:
        /*0098*/ 	.byte	0x04, 0x17
        /*009a*/ 	.short	(.L_213 - .L_212)
.L_212:
        /*009c*/ 	.word	0x00000000
        /*00a0*/ 	.short	0x0000
        /*00a2*/ 	.short	0x0000
        /*00a4*/ 	.byte	0x00, 0xf5, 0x21, 0x00


	//----- nvinfo : EIATTR_SPARSE_MMA_MASK
	.align		4
.L_213:
        /*00a8*/ 	.byte	0x03, 0x50
        /*00aa*/ 	.short	0x0000


	//----- nvinfo : EIATTR_MAXREG_COUNT
	.align		4
        /*00ac*/ 	.byte	0x03, 0x1b
        /*00ae*/ 	.short	0x00ff


	//----- nvinfo : EIATTR_NUM_BARRIERS
	.align		4
        /*00b0*/ 	.byte	0x02, 0x4c
        /*00b2*/ 	.byte	0x01
	.zero		1


	//----- nvinfo : EIATTR_MERCURY_ISA_VERSION
	.align		4
        /*00b4*/ 	.byte	0x03, 0x5f
        /*00b6*/ 	.short	0x0101


	//----- nvinfo : EIATTR_COOP_GROUP_MASK_REGIDS
	.align		4
        /*00b8*/ 	.byte	0x04, 0x29
        /*00ba*/ 	.short	(.L_215 - .L_214)


	//   ....[0]....
.L_214:
        /*00bc*/ 	.word	0xffffffff


	//   ....[1]....
        /*00c0*/ 	.word	0xffffffff


	//   ....[2]....
        /*00c4*/ 	.word	0xffffffff


	//   ....[3]....
        /*00c8*/ 	.word	0xffffffff


	//   ....[4]....
        /*00cc*/ 	.word	0xffffffff


	//   ....[5]....
        /*00d0*/ 	.word	0xffffffff


	//   ....[6]....
        /*00d4*/ 	.word	0xffffffff


	//   ....[7]....
        /*00d8*/ 	.word	0xffffffff


	//   ....[8]....
        /*00dc*/ 	.word	0xffffffff


	//   ....[9]....
        /*00e0*/ 	.word	0xffffffff


	//----- nvinfo : EIATTR_COOP_GROUP_INSTR_OFFSETS
	.align		4
.L_215:
        /*00e4*/ 	.byte	0x04, 0x28
        /*00e6*/ 	.short	(.L_217 - .L_216)


	//   ....[0]....
.L_216:
        /*00e8*/ 	.word	0x000011a0


	//   ....[1]....
        /*00ec*/ 	.word	0x00001200


	//   ....[2]....
        /*00f0*/ 	.word	0x00001230


	//   ....[3]....
        /*00f4*/ 	.word	0x00001270


	//   ....[4]....
        /*00f8*/ 	.word	0x000012a0


	//   ....[5]....
        /*00fc*/ 	.word	0x00001310


	//   ....[6]....
        /*0100*/ 	.word	0x00001330


	//   ....[7]....
        /*0104*/ 	.word	0x00001350


	//   ....[8]....
        /*0108*/ 	.word	0x00001380


	//   ....[9]....
        /*010c*/ 	.word	0x000013a0


	//----- nvinfo : EIATTR_VRC_CTA_INIT_COUNT
	.align		4
.L_217:
        /*0110*/ 	.byte	0x02, 0x4a
	.zero		1
	.zero		1


	//----- nvinfo : EIATTR_EXIT_INSTR_OFFSETS
	.align		4
        /*0114*/ 	.byte	0x04, 0x1c
        /*0116*/ 	.short	(.L_219 - .L_218)


	//   ....[0]....
.L_218:
        /*0118*/ 	.word	0x00001470


	//   ....[1]....
        /*011c*/ 	.word	0x00001570


	//   ....[2]....
        /*0120*/ 	.word	0x00001630


	//   ....[3]....
        /*0124*/ 	.word	0x000016f0


	//   ....[4]....
        /*0128*/ 	.word	0x000017b0


	//   ....[5]....
        /*012c*/ 	.word	0x00001870


	//   ....[6]....
        /*0130*/ 	.word	0x00001930


	//   ....[7]....
        /*0134*/ 	.word	0x000019f0


	//   ....[8]....
        /*0138*/ 	.word	0x00001ab0


	//   ....[9]....
        /*013c*/ 	.word	0x00001b70


	//   ....[10]....
        /*0140*/ 	.word	0x00001c30


	//   ....[11]....
        /*0144*/ 	.word	0x00001cf0


	//   ....[12]....
        /*0148*/ 	.word	0x00001db0


	//   ....[13]....
        /*014c*/ 	.word	0x00001e70


	//   ....[14]....
        /*0150*/ 	.word	0x00001f10


	//   ....[15]....
        /*0154*/ 	.word	0x00001f30


	//   ....[16]....
        /*0158*/ 	.word	0x00002050


	//   ....[17]....
        /*015c*/ 	.word	0x00002130


	//   ....[18]....
        /*0160*/ 	.word	0x00002210


	//   ....[19]....
        /*0164*/ 	.word	0x000022f0


	//   ....[20]....
        /*0168*/ 	.word	0x000023d0


	//   ....[21]....
        /*016c*/ 	.word	0x000024b0


	//   ....[22]....
        /*0170*/ 	.word	0x00002590


	//   ....[23]....
        /*0174*/ 	.word	0x00002670


	//   ....[24]....
        /*0178*/ 	.word	0x00002750


	//   ....[25]....
        /*017c*/ 	.word	0x00002830


	//   ....[26]....
        /*0180*/ 	.word	0x00002910


	//   ....[27]....
        /*0184*/ 	.word	0x000029f0


	//   ....[28]....
        /*0188*/ 	.word	0x00002ad0


	//   ....[29]....
        /*018c*/ 	.word	0x00002b90


	//   ....[30]....
        /*0190*/ 	.word	0x00002c20


	//   ....[31]....
        /*0194*/ 	.word	0x00002d10


	//   ....[32]....
        /*0198*/ 	.word	0x00002dc0


	//   ....[33]....
        /*019c*/ 	.word	0x00002e70


	//   ....[34]....
        /*01a0*/ 	.word	0x00002f20


	//   ....[35]....
        /*01a4*/ 	.word	0x00002fd0


	//   ....[36]....
        /*01a8*/ 	.word	0x00003080


	//   ....[37]....
        /*01ac*/ 	.word	0x00003130


	//   ....[38]....
        /*01b0*/ 	.word	0x000031e0


	//   ....[39]....
        /*01b4*/ 	.word	0x00003290


	//   ....[40]....
        /*01b8*/ 	.word	0x00003340


	//   ....[41]....
        /*01bc*/ 	.word	0x000033f0


	//   ....[42]....
        /*01c0*/ 	.word	0x000034a0


	//   ....[43]....
        /*01c4*/ 	.word	0x00003550


	//   ....[44]....
        /*01c8*/ 	.word	0x000035e0


	//   ....[45]....
        /*01cc*/ 	.word	0x00003600


	//   ....[46]....
        /*01d0*/ 	.word	0x00003700


	//   ....[47]....
        /*01d4*/ 	.word	0x000037c0


	//   ....[48]....
        /*01d8*/ 	.word	0x00003880


	//   ....[49]....
        /*01dc*/ 	.word	0x00003940


	//   ....[50]....
        /*01e0*/ 	.word	0x00003a00


	//   ....[51]....
        /*01e4*/ 	.word	0x00003ac0


	//   ....[52]....
        /*01e8*/ 	.word	0x00003b80


	//   ....[53]....
        /*01ec*/ 	.word	0x00003c40


	//   ....[54]....
        /*01f0*/ 	.word	0x00003d00


	//   ....[55]....
        /*01f4*/ 	.word	0x00003dc0


	//   ....[56]....
        /*01f8*/ 	.word	0x00003e80


	//   ....[57]....
        /*01fc*/ 	.word	0x00003f40


	//   ....[58]....
        /*0200*/ 	.word	0x00004000


	//   ....[59]....
        /*0204*/ 	.word	0x000040a0


	//----- nvinfo : EIATTR_CRS_STACK_SIZE
	.align		4
.L_219:
        /*0208*/ 	.byte	0x04, 0x1e
        /*020a*/ 	.short	(.L_221 - .L_220)
.L_220:
        /*020c*/ 	.word	0x00000000


	//----- nvinfo : EIATTR_CBANK_PARAM_SIZE
	.align		4
.L_221:
        /*0210*/ 	.byte	0x03, 0x19
        /*0212*/ 	.short	0x002b


	//----- nvinfo : EIATTR_PARAM_CBANK
	.align		4
        /*0214*/ 	.byte	0x04, 0x0a
        /*0216*/ 	.short	(.L_223 - .L_222)
	.align		4
.L_222:
        /*0218*/ 	.word	index@(.nv.constant0._Z15rms_norm_kernelILi14EEvPKvPK6__halfPvffiibbb)
        /*021c*/ 	.short	0x0380
        /*021e*/ 	.short	0x002b


	//----- nvinfo : EIATTR_SW_WAR
	.align		4
.L_223:
        /*0220*/ 	.byte	0x04, 0x36
        /*0222*/ 	.short	(.L_225 - .L_224)
.L_224:
        /*0224*/ 	.word	0x00000008
.L_225:


//--------------------- .nv.info._Z15rms_norm_kernelILi13EEvPKvPK6__halfPvffiibbb --------------------------
	.section	.nv.info._Z15rms_norm_kernelILi13EEvPKvPK6__halfPvffiibbb,"",@"SHT_CUDA_INFO"
	.sectionflags	@""
	.align	4


	//----- nvinfo : EIATTR_CUDA_API_VERSION
	.align		4
        /*0000*/ 	.byte	0x04, 0x37
        /*0002*/ 	.short	(.L_227 - .L_226)
.L_226:
        /*0004*/ 	.word	0x00000082


	//----- nvinfo : EIATTR_KPARAM_INFO
	.align		4
.L_227:
        /*0008*/ 	.byte	0x04, 0x17
        /*000a*/ 	.short	(.L_229 - .L_228)
.L_228:
        /*000c*/ 	.word	0x00000000
        /*0010*/ 	.short	0x0009
        /*0012*/ 	.short	0x002a
        /*0014*/ 	.byte	0x00, 0xf0, 0x05, 0x00


	//----- nvinfo : EIATTR_KPARAM_INFO
	.align		4
.L_229:
        /*0018*/ 	.byte	0x04, 0x17
        /*001a*/ 	.short	(.L_231 - .L_230)
.L_230:
        /*001c*/ 	.word	0x00000000
        /*0020*/ 	.short	0x0008
        /*0022*/ 	.short	0x0029
        /*0024*/ 	.byte	0x00, 0xf0, 0x05, 0x00


	//----- nvinfo : EIATTR_KPARAM_INFO
	.align		4
.L_231:
        /*0028*/ 	.byte	0x04, 0x17
        /*002a*/ 	.short	(.L_233 - .L_232)
.L_232:
        /*002c*/ 	.word	0x00000000
        /*0030*/ 	.short	0x0007
        /*0032*/ 	.short	0x0028
        /*0034*/ 	.byte	0x00, 0xf0, 0x05, 0x00


	//----- nvinfo : EIATTR_KPARAM_INFO
	.align		4
.L_233:
        /*0038*/ 	.byte	0x04, 0x17
        /*003a*/ 	.short	(.L_235 - .L_234)
.L_234:
        /*003c*/ 	.word	0x00000000
        /*0040*/ 	.short	0x0006
        /*0042*/ 	.short	0x0024
        /*0044*/ 	.byte	0x00, 0xf0, 0x11, 0x00


	//----- nvinfo : EIATTR_KPARAM_INFO
	.align		4
.L_235:
        /*0048*/ 	.byte	0x04, 0x17
        /*004a*/ 	.short	(.L_237 - .L_236)
.L_236:
        /*004c*/ 	.word	0x00000000
        /*0050*/ 	.short	0x0005
        /*0052*/ 	.short	0x0020
        /*0054*/ 	.byte	0x00, 0xf0, 0x11, 0x00


	//----- nvinfo : EIATTR_KPARAM_INFO
	.align		4
.L_237:
        /*0058*/ 	.byte	0x04, 0x17
        /*005a*/ 	.short	(.L_239 - .L_238)
.L_238:
        /*005c*/ 	.word	0x00000000
        /*0060*/ 	.short	0x0004
        /*0062*/ 	.short	0x001c
        /*0064*/ 	.byte	0x00, 0xf0, 0x11, 0x00


	//----- nvinfo : EIATTR_KPARAM_INFO
	.align		4
.L_239:
        /*0068*/ 	.byte	0x04, 0x17
        /*006a*/ 	.short	(.L_241 - .L_240)
.L_240:
        /*006c*/ 	.word	0x00000000
        /*0070*/ 	.short	0x0003
        /*0072*/ 	.short	0x0018
        /*0074*/ 	.byte	0x00, 0xf0, 0x11, 0x00


	//----- nvinfo : EIATTR_KPARAM_INFO
	.align		4
.L_241:
        /*0078*/ 	.byte	0x04, 0x17
        /*007a*/ 	.short	(.L_243 - .L_242)
.L_242:
        /*007c*/ 	.word	0x00000000
        /*0080*/ 	.short	0x0002
        /*0082*/ 	.short	0x0010
        /*0084*/ 	.byte	0x00, 0xf5, 0x21, 0x00


	//----- nvinfo : EIATTR_KPARAM_INFO
	.align		4
.L_243:
        /*0088*/ 	.byte	0x04, 0x17
        /*008a*/ 	.short	(.L_245 - .L_244)
.L_244:
        /*008c*/ 	.word	0x00000000
        /*0090*/ 	.short	0x0001
        /*0092*/ 	.short	0x0008
        /*0094*/ 	.byte	0x00, 0xf5, 0x21, 0x00


	//----- nvinfo : EIATTR_KPARAM_INFO
	.align		4
.L_245:
        /*0098*/ 	.byte	0x04, 0x17
        /*009a*/ 	.short	(.L_247 - .L_246)
.L_246:
        /*009c*/ 	.word	0x00000000
        /*00a0*/ 	.short	0x0000
        /*00a2*/ 	.short	0x0000
        /*00a4*/ 	.byte	0x00, 0xf5, 0x21, 0x00


	//----- nvinfo : EIATTR_SPARSE_MMA_MASK
	.align		4
.L_247:
        /*00a8*/ 	.byte	0x03, 0x50
        /*00aa*/ 	.short	0x0000


	//----- nvinfo : EIATTR_MAXREG_COUNT
	.align		4
        /*00ac*/ 	.byte	0x03, 0x1b
        /*00ae*/ 	.short	0x00ff


	//----- nvinfo : EIATTR_NUM_BARRIERS
	.align		4
        /*00b0*/ 	.byte	0x02, 0x4c
        /*00b2*/ 	.byte	0x01
	.zero		1


	//----- nvinfo : EIATTR_MERCURY_ISA_VERSION
	.align		4
        /*00b4*/ 	.byte	0x03, 0x5f
        /*00b6*/ 	.short	0x0101


	//----- nvinfo : EIATTR_COOP_GROUP_MASK_REGIDS
	.align		4
        /*00b8*/ 	.byte	0x04, 0x29
        /*00ba*/ 	.short	(.L_249 - .L_248)


	//   ....[0]....
.L_248:
        /*00bc*/ 	.word	0xffffffff


	//   ....[1]....
        /*00c0*/ 	.word	0xffffffff


	//   ....[2]....
        /*00c4*/ 	.word	0xffffffff


	//   ....[3]....
        /*00c8*/ 	.word	0xffffffff


	//   ....[4]....
        /*00cc*/ 	.word	0xffffffff


	//   ....[5]....
        /*00d0*/ 	.word	0xffffffff


	//   ....[6]....
        /*00d4*/ 	.word	0xffffffff


	//   ....[7]....
        /*00d8*/ 	.word	0xffffffff


	//   ....[8]....
        /*00dc*/ 	.word	0xffffffff


	//   ....[9]....
        /*00e0*/ 	.word	0xffffffff


	//----- nvinfo : EIATTR_COOP_GROUP_INSTR_OFFSETS
	.align		4
.L_249:
        /*00e4*/ 	.byte	0x04, 0x28
        /*00e6*/ 	.short	(.L_251 - .L_250)


	//   ....[0]....
.L_250:
        /*00e8*/ 	.word	0x00001090


	//   ....[1]....
        /*00ec*/ 	.word	0x00001100


	//   ....[2]....
        /*00f0*/ 	.word	0x00001150


	//   ....[3]....
        /*00f4*/ 	.word	0x00001170


	//   ....[4]....
        /*00f8*/ 	.word	0x00001190


	//   ....[5]....
        /*00fc*/ 	.word	0x00001210


	//   ....[6]....
        /*0100*/ 	.word	0x00001230


	//   ....[7]....
        /*0104*/ 	.word	0x00001250


	//   ....[8]....
        /*0108*/ 	.word	0x00001270


	//   ....[9]....
        /*010c*/ 	.word	0x00001290


	//----- nvinfo : EIATTR_VRC_CTA_INIT_COUNT
	.align		4
.L_251:
        /*0110*/ 	.byte	0x02, 0x4a
	.zero		1
	.zero		1


	//----- nvinfo : EIATTR_EXIT_INSTR_OFFSETS
	.align		4
        /*0114*/ 	.byte	0x04, 0x1c
        /*0116*/ 	.short	(.L_253 - .L_252)


	//   ....[0]....
.L_252:
        /*0118*/ 	.word	0x00001350


	//   ....[1]....
        /*011c*/ 	.word	0x00001450


	//   ....[2]....
        /*0120*/ 	.word	0x00001510


	//   ....[3]....
        /*0124*/ 	.word	0x000015d0


	//   ....[4]....
        /*0128*/ 	.word	0x00001690


	//   ....[5]....
        /*012c*/ 	.word	0x00001750


	//   ....[6]....
        /*0130*/ 	.word	0x00001810


	//   ....[7]....
        /*0134*/ 	.word	0x000018d0


	//   ....[8]....
        /*0138*/ 	.word	0x00001990


	//   ....[9]....
        /*013c*/ 	.word	0x00001a50


	//   ....[10]....
        /*0140*/ 	.word	0x00001b10


	//   ....[11]....
        /*0144*/ 	.word	0x00001bd0


	//   ....[12]....
        /*0148*/ 	.word	0x00001c90


	//   ....[13]....
        /*014c*/ 	.word	0x00001d30


	//   ....[14]....
        /*0150*/ 	.word	0x00001d40


	//   ....[15]....
        /*0154*/ 	.word	0x00001e60


	//   ....[16]....
        /*0158*/ 	.word	0x00001f40


	//   ....[17]....
        /*015c*/ 	.word	0x00002020


	//   ....[18]....
        /*0160*/ 	.word	0x00002100


	//   ....[19]....
        /*0164*/ 	.word	0x000021e0


	//   ....[20]....
        /*0168*/ 	.word	0x000022c0


	//   ....[21]....
        /*016c*/ 	.word	0x000023a0


	//   ....[22]....
        /*0170*/ 	.word	0x00002480


	//   ....[23]....
        /*0174*/ 	.word	0x00002560


	//   ....[24]....
        /*0178*/ 	.word	0x00002640


	//   ....[25]....
        /*017c*/ 	.word	0x00002720


	//   ....[26]....
        /*0180*/ 	.word	0x00002800


	//   ....[27]....
        /*0184*/ 	.word	0x000028c0


	//   ....[28]....
        /*0188*/ 	.word	0x00002940


	//   ....[29]....
        /*018c*/ 	.word	0x00002a30


	//   ....[30]....
        /*0190*/ 	.word	0x00002ae0


	//   ....[31]....
        /*0194*/ 	.word	0x00002b90


	//   ....[32]....
        /*0198*/ 	.word	0x00002c40


	//   ....[33]....
        /*019c*/ 	.word	0x00002cf0


	//   ....[34]....
        /*01a0*/ 	.word	0x00002da0


	//   ....[35]....
        /*01a4*/ 	.word	0x00002e50


	//   ....[36]....
        /*01a8*/ 	.word	0x00002f00


	//   ....[37]....
        /*01ac*/ 	.word	0x00002fb0


	//   ....[38]....
        /*01b0*/ 	.word	0x00003060


	//   ....[39]....
        /*01b4*/ 	.word	0x00003110


	//   ....[40]....
        /*01b8*/ 	.word	0x000031c0


	//   ....[41]....
        /*01bc*/ 	.word	0x00003250


	//   ....[42]....
        /*01c0*/ 	.word	0x00003260


	//   ....[43]....
        /*01c4*/ 	.word	0x00003360


	//   ....[44]....
        /*01c8*/ 	.word	0x00003420


	//   ....[45]....
        /*01cc*/ 	.word	0x000034e0


	//   ....[46]....
        /*01d0*/ 	.word	0x000035a0


	//   ....[47]....
        /*01d4*/ 	.word	0x00003660


	//   ....[48]....
        /*01d8*/ 	.word	0x00003720


	//   ....[49]....
        /*01dc*/ 	.word	0x000037e0


	//   ....[50]....
        /*01e0*/ 	.word	0x000038a0


	//   ....[51]....
        /*01e4*/ 	.word	0x00003960


	//   ....[52]....
        /*01e8*/ 	.word	0x00003a20


	//   ....[53]....
        /*01ec*/ 	.word	0x00003ae0


	//   ....[54]....
        /*01f0*/ 	.word	0x00003ba0


	//   ....[55]....
        /*01f4*/ 	.word	0x00003c40


	//----- nvinfo : EIATTR_CRS_STACK_SIZE
	.align		4
.L_253:
        /*01f8*/ 	.byte	0x04, 0x1e
        /*01fa*/ 	.short	(.L_255 - .L_254)
.L_254:
        /*01fc*/ 	.word	0x00000000


	//----- nvinfo : EIATTR_CBANK_PARAM_SIZE
	.align		4
.L_255:
        /*0200*/ 	.byte	0x03, 0x19
        /*0202*/ 	.short	0x002b


	//----- nvinfo : EIATTR_PARAM_CBANK
	.align		4
        /*0204*/ 	.byte	0x04, 0x0a
        /*0206*/ 	.short	(.L_257 - .L_256)
	.align		4
.L_256:
        /*0208*/ 	.word	index@(.nv.constant0._Z15rms_norm_kernelILi13EEvPKvPK6__halfPvffiibbb)
        /*020c*/ 	.short	0x0380
        /*020e*/ 	.short	0x002b


	//----- nvinfo : EIATTR_SW_WAR
	.align		4
.L_257:
        /*0210*/ 	.byte	0x04, 0x36
        /*0212*/ 	.short	(.L_259 - .L_258)
.L_258:
        /*0214*/ 	.word	0x00000008
.L_259:


//--------------------- .nv.info._Z15rms_norm_kernelILi12EEvPKvPK6__halfPvffiibbb --------------------------
	.section	.nv.info._Z15rms_norm_kernelILi12EEvPKvPK6__halfPvffiibbb,"",@"SHT_CUDA_INFO"
	.sectionflags	@""
	.align	4


	//----- nvinfo : EIATTR_CUDA_API_VERSION
	.align		4
        /*0000*/ 	.byte	0x04, 0x37
        /*0002*/ 	.short	(.L_261 - .L_260)
.L_260:
        /*0004*/ 	.word	0x00000082


	//----- nvinfo : EIATTR_KPARAM_INFO
	.align		4
.L_261:
        /*0008*/ 	.byte	0x04, 0x17
        /*000a*/ 	.short	(.L_263 - .L_262)
.L_262:
        /*000c*/ 	.word	0x00000000
        /*0010*/ 	.short	0x0009
        /*0012*/ 	.short	0x002a
        /*0014*/ 	.byte	0x00, 0xf0, 0x05, 0x00


	//----- nvinfo : EIATTR_KPARAM_INFO
	.align		4
.L_263:
        /*0018*/ 	.byte	0x04, 0x17
        /*001a*/ 	.short	(.L_265 - .L_264)
.L_264:
        /*001c*/ 	.word	0x00000000
        /*0020*/ 	.short	0x0008
        /*0022*/ 	.short	0x0029
        /*0024*/ 	.byte	0x00, 0xf0, 0x05, 0x00


	//----- nvinfo : EIATTR_KPARAM_INFO
	.align		4
.L_265:
        /*0028*/ 	.byte	0x04, 0x17
        /*002a*/ 	.short	(.L_267 - .L_266)
.L_266:
        /*002c*/ 	.word	0x00000000
        /*0030*/ 	.short	0x0007
        /*0032*/ 	.short	0x0028
        /*0034*/ 	.byte	0x00, 0xf0, 0x05, 0x00


	//----- nvinfo : EIATTR_KPARAM_INFO
	.align		4
.L_267:
        /*0038*/ 	.byte	0x04, 0x17
        /*003a*/ 	.short	(.L_269 - .L_268)
.L_268:
        /*003c*/ 	.word	0x00000000
        /*0040*/ 	.short	0x0006
        /*0042*/ 	.short	0x0024
        /*0044*/ 	.byte	0x00, 0xf0, 0x11, 0x00


	//----- nvinfo : EIATTR_KPARAM_INFO
	.align		4
.L_269:
        /*0048*/ 	.byte	0x04, 0x17
        /*004a*/ 	.short	(.L_271 - .L_270)
.L_270:
        /*004c*/ 	.word	0x00000000
        /*0050*/ 	.short	0x0005
        /*0052*/ 	.short	0x0020
        /*0054*/ 	.byte	0x00, 0xf0, 0x11, 0x00


	//----- nvinfo : EIATTR_KPARAM_INFO
	.align		4
.L_271:
        /*0058*/ 	.byte	0x04, 0x17
        /*005a*/ 	.short	(.L_273 - .L_272)
.L_272:
        /*005c*/ 	.word	0x00000000
        /*0060*/ 	.short	0x0004
        /*0062*/ 	.short	0x001c
        /*0064*/ 	.byte	0x00, 0xf0, 0x11, 0x00


	//----- nvinfo : EIATTR_KPARAM_INFO
	.align		4
.L_273:
        /*0068*/ 	.byte	0x04, 0x17
        /*006a*/ 	.short	(.L_275 - .L_274)
.L_274:
        /*006c*/ 	.word	0x00000000
        /*0070*/ 	.short	0x0003
        /*0072*/ 	.short	0x0018
        /*0074*/ 	.byte	0x00, 0xf0, 0x11, 0x00


	//----- nvinfo : EIATTR_KPARAM_INFO
	.align		4
.L_275:
        /*0078*/ 	.byte	0x04, 0x17
        /*007a*/ 	.short	(.L_277 - .L_276)
.L_276:
        /*007c*/ 	.word	0x00000000
        /*0080*/ 	.short	0x0002
        /*0082*/ 	.short	0x0010
        /*0084*/ 	.byte	0x00, 0xf5, 0x21, 0x00


	//----- nvinfo : EIATTR_KPARAM_INFO
	.align		4
.L_277:
        /*0088*/ 	.byte	0x04, 0x17
        /*008a*/ 	.short	(.L_279 - .L_278)
.L_278:
        /*008c*/ 	.word	0x00000000
        /*0090*/ 	.short	0x0001
        /*0092*/ 	.short	0x0008
        /*0094*/ 	.byte	0x00, 0xf5, 0x21, 0x00


	//----- nvinfo : EIATTR_KPARAM_INFO
	.align		4
.L_279:
        /*0098*/ 	.byte	0x04, 0x17
        /*009a*/ 	.short	(.L_281 - .L_280)
.L_280:
        /*009c*/ 	.word	0x00000000
        /*00a0*/ 	.short	0x0000
        /*00a2*/ 	.short	0x0000
        /*00a4*/ 	.byte	0x00, 0xf5, 0x21, 0x00


	//----- nvinfo : EIATTR_SPARSE_MMA_MASK
	.align		4
.L_281:
        /*00a8*/ 	.byte	0x03, 0x50
        /*00aa*/ 	.short	0x0000


	//----- nvinfo : EIATTR_MAXREG_COUNT
	.align		4
        /*00ac*/ 	.byte	0x03, 0x1b
        /*00ae*/ 	.short	0x00ff


	//----- nvinfo : EIATTR_NUM_BARRIERS
	.align		4
        /*00b0*/ 	.byte	0x02, 0x4c
        /*00b2*/ 	.byte	0x01
	.zero		1


	//----- nvinfo : EIATTR_MERCURY_ISA_VERSION
	.align		4
        /*00b4*/ 	.byte	0x03, 0x5f
        /*00b6*/ 	.short	0x0101


	//----- nvinfo : EIATTR_COOP_GROUP_MASK_REGIDS
	.align		4
        /*00b8*/ 	.byte	0x04, 0x29
        /*00ba*/ 	.short	(.L_283 - .L_282)


	//   ....[0]....
.L_282:
        /*00bc*/ 	.word	0xffffffff


	//   ....[1]....
        /*00c0*/ 	.word	0xffffffff


	//   ....[2]....
        /*00c4*/ 	.word	0xffffffff


	//   ....[3]....
        /*00c8*/ 	.word	0xffffffff


	//   ....[4]....
        /*00cc*/ 	.word	0xffffffff


	//   ....[5]....
        /*00d0*/ 	.word	0xffffffff


	//   ....[6]....
        /*00d4*/ 	.word	0xffffffff


	//   ....[7]....
        /*00d8*/ 	.word	0xffffffff


	//   ....[8]....
        /*00dc*/ 	.word	0xffffffff


	//   ....[9]....
        /*00e0*/ 	.word	0xffffffff


	//----- nvinfo : EIATTR_COOP_GROUP_INSTR_OFFSETS
	.align		4
.L_283:
        /*00e4*/ 	.byte	0x04, 0x28
        /*00e6*/ 	.short	(.L_285 - .L_284)


	//   ....[0]....
.L_284:
        /*00e8*/ 	.word	0x00000f70


	//   ....[1]....
        /*00ec*/ 	.word	0x00001000


	//   ....[2]....
        /*00f0*/ 	.word	0x00001030


	//   ....[3]....
        /*00f4*/ 	.word	0x00001060


	//   ....[4]....
        /*00f8*/ 	.word	0x00001080


	//   ....[5]....
        /*00fc*/ 	.word	0x000010f0


	//   ....[6]....
        /*0100*/ 	.word	0x00001110


	//   ....[7]....
        /*0104*/ 	.word	0x00001130


	//   ....[8]....
        /*0108*/ 	.word	0x00001150


	//   ....[9]....
        /*010c*/ 	.word	0x00001170


	//----- nvinfo : EIATTR_VRC_CTA_INIT_COUNT
	.align		4
.L_285:
        /*0110*/ 	.byte	0x02, 0x4a
	.zero		1
	.zero		1


	//----- nvinfo : EIATTR_EXIT_INSTR_OFFSETS
	.align		4
        /*0114*/ 	.byte	0x04, 0x1c
        /*0116*/ 	.short	(.L_287 - .L_286)


	//   ....[0]....
.L_286:
        /*0118*/ 	.word	0x00001210


	//   ....[1]....
        /*011c*/ 	.word	0x00001340


	//   ....[2]....
        /*0120*/ 	.word	0x00001400


	//   ....[3]....
        /*0124*/ 	.word	0x000014c0


	//   ....[4]....
        /*0128*/ 	.word	0x00001580


	//   ....[5]....
        /*012c*/ 	.word	0x00001640


	//   ....[6]....
        /*0130*/ 	.word	0x00001700


	//   ....[7]....
        /*0134*/ 	.word	0x000017c0


	//   ....[8]....
        /*0138*/ 	.word	0x00001880


	//   ....[9]....
        /*013c*/ 	.word	0x00001940


	//   ....[10]....
        /*0140*/ 	.word	0x00001a00


	//   ....[11]....
        /*0144*/ 	.word	0x00001ac0


	//   ....[12]....
        /*0148*/ 	.word	0x00001b60


	//   ....[13]....
        /*014c*/ 	.word	0x00001b80


	//   ....[14]....
        /*0150*/ 	.word	0x00001cd0


	//   ....[15]....
        /*0154*/ 	.word	0x00001db0


	//   ....[16]....
        /*0158*/ 	.word	0x00001e90


	//   ....[17]....
        /*015c*/ 	.word	0x00001f70


	//   ....[18]....
        /*0160*/ 	.word	0x00002050


	//   ....[19]....
        /*0164*/ 	.word	0x00002130


	//   ....[20]....
        /*0168*/ 	.word	0x00002210


	//   ....[21]....
        /*016c*/ 	.word	0x000022f0


	//   ....[22]....
        /*0170*/ 	.word	0x000023d0


	//   ....[23]....
        /*0174*/ 	.word	0x000024b0


	//   ....[24]....
        /*0178*/ 	.word	0x00002590


	//   ....[25]....
        /*017c*/ 	.word	0x00002650


	//   ....[26]....
        /*0180*/ 	.word	0x000026b0


	//   ....[27]....
        /*0184*/ 	.word	0x000027d0


	//   ....[28]....
        /*0188*/ 	.word	0x00002880


	//   ....[29]....
        /*018c*/ 	.word	0x00002930


	//   ....[30]....
        /*0190*/ 	.word	0x000029e0


	//   ....[31]....
        /*0194*/ 	.word	0x00002a90


	//   ....[32]....
        /*0198*/ 	.word	0x00002b40


	//   ....[33]....
        /*019c*/ 	.word	0x00002bf0


	//   ....[34]....
        /*01a0*/ 	.word	0x00002ca0


	//   ....[35]....
        /*01a4*/ 	.word	0x00002d50


	//   ....[36]....
        /*01a8*/ 	.word	0x00002e00


	//   ....[37]....
        /*01ac*/ 	.word	0x00002eb0


	//   ....[38]....
        /*01b0*/ 	.word	0x00002f40


	//   ....[39]....
        /*01b4*/ 	.word	0x00002f60


	//   ....[40]....
        /*01b8*/ 	.word	0x00003090


	//   ....[41]....
        /*01bc*/ 	.word	0x00003150


	//   ....[42]....
        /*01c0*/ 	.word	0x00003210


	//   ....[43]....
        /*01c4*/ 	.word	0x000032d0


	//   ....[44]....
        /*01c8*/ 	.word	0x00003390


	//   ....[45]....
        /*01cc*/ 	.word	0x00003450


	//   ....[46]....
        /*01d0*/ 	.word	0x00003510


	//   ....[47]....
        /*01d4*/ 	.word	0x000035d0


	//   ....[48]....
        /*01d8*/ 	.word	0x00003690


	//   ....[49]....
        /*01dc*/ 	.word	0x00003750


	//   ....[50]....
        /*01e0*/ 	.word	0x00003810


	//   ....[51]....
        /*01e4*/ 	.word	0x000038b0


	//----- nvinfo : EIATTR_CRS_STACK_SIZE
	.align		4
.L_287:
        /*01e8*/ 	.byte	0x04, 0x1e
        /*01ea*/ 	.short	(.L_289 - .L_288)
.L_288:
        /*01ec*/ 	.word	0x00000000


	//----- nvinfo : EIATTR_CBANK_PARAM_SIZE
	.align		4
.L_289:
        /*01f0*/ 	.byte	0x03, 0x19
        /*01f2*/ 	.short	0x002b


	//----- nvinfo : EIATTR_PARAM_CBANK
	.align		4
        /*01f4*/ 	.byte	0x04, 0x0a
        /*01f6*/ 	.short	(.L_291 - .L_290)
	.align		4
.L_290:
        /*01f8*/ 	.word	index@(.nv.constant0._Z15rms_norm_kernelILi12EEvPKvPK6__halfPvffiibbb)
        /*01fc*/ 	.short	0x0380
        /*01fe*/ 	.short	0x002b


	//----- nvinfo : EIATTR_SW_WAR
	.align		4
.L_291:
        /*0200*/ 	.byte	0x04, 0x36
        /*0202*/ 	.short	(.L_293 - .L_292)
.L_292:
        /*0204*/ 	.word	0x00000008
.L_293:


//--------------------- .nv.info._Z15rms_norm_kernelILi11EEvPKvPK6__halfPvffiibbb --------------------------
	.section	.nv.info._Z15rms_norm_kernelILi11EEvPKvPK6__halfPvffiibbb,"",@"SHT_CUDA_INFO"
	.sectionflags	@""
	.align	4


	//----- nvinfo : EIATTR_CUDA_API_VERSION
	.align		4
        /*0000*/ 	.byte	0x04, 0x37
        /*0002*/ 	.short	(.L_295 - .L_294)
.L_294:
        /*0004*/ 	.word	0x00000082


	//----- nvinfo : EIATTR_KPARAM_INFO
	.align		4
.L_295:
        /*0008*/ 	.byte	0x04, 0x17
        /*000a*/ 	.short	(.L_297 - .L_296)
.L_296:
        /*000c*/ 	.word	0x00000000
        /*0010*/ 	.short	0x0009
        /*0012*/ 	.short	0x002a
        /*0014*/ 	.byte	0x00, 0xf0, 0x05, 0x00


	//----- nvinfo : EIATTR_KPARAM_INFO
	.align		4
.L_297:
        /*0018*/ 	.byte	0x04, 0x17
        /*001a*/ 	.short	(.L_299 - .L_298)
.L_298:
        /*001c*/ 	.word	0x00000000
        /*0020*/ 	.short	0x0008
        /*0022*/ 	.short	0x0029
        /*0024*/ 	.byte	0x00, 0xf0, 0x05, 0x00


	//----- nvinfo : EIATTR_KPARAM_INFO
	.align		4
.L_299:
        /*0028*/ 	.byte	0x04, 0x17
        /*002a*/ 	.short	(.L_301 - .L_300)
.L_300:
        /*002c*/ 	.word	0x00000000
        /*0030*/ 	.short	0x0007
        /*0032*/ 	.short	0x0028
        /*0034*/ 	.byte	0x00, 0xf0, 0x05, 0x00


	//----- nvinfo : EIATTR_KPARAM_INFO
	.align		4
.L_301:
        /*0038*/ 	.byte	0x04, 0x17
        /*003a*/ 	.short	(.L_303 - .L_302)
.L_302:
        /*003c*/ 	.word	0x00000000
        /*0040*/ 	.short	0x0006
        /*0042*/ 	.short	0x0024
        /*0044*/ 	.byte	0x00, 0xf0, 0x11, 0x00


	//----- nvinfo : EIATTR_KPARAM_INFO
	.align		4
.L_303:
        /*0048*/ 	.byte	0x04, 0x17
        /*004a*/ 	.short	(.L_305 - .L_304)
.L_304:
        /*004c*/ 	.word	0x00000000
        /*0050*/ 	.short	0x0005
        /*0052*/ 	.short	0x0020
        /*0054*/ 	.byte	0x00, 0xf0, 0x11, 0x00


	//----- nvinfo : EIATTR_KPARAM_INFO
	.align		4
.L_305:
        /*0058*/ 	.byte	0x04, 0x17
        /*005a*/ 	.short	(.L_307 - .L_306)
.L_306:
        /*005c*/ 	.word	0x00000000
        /*0060*/ 	.short	0x0004
        /*0062*/ 	.short	0x001c
        /*0064*/ 	.byte	0x00, 0xf0, 0x11, 0x00


	//----- nvinfo : EIATTR_KPARAM_INFO
	.align		4
.L_307:
        /*0068*/ 	.byte	0x04, 0x17
        /*006a*/ 	.short	(.L_309 - .L_308)
.L_308:
        /*006c*/ 	.word	0x00000000
        /*0070*/ 	.short	0x0003
        /*0072*/ 	.short	0x0018
        /*0074*/ 	.byte	0x00, 0xf0, 0x11, 0x00


	//----- nvinfo : EIATTR_KPARAM_INFO
	.align		4
.L_309:
        /*0078*/ 	.byte	0x04, 0x17
        /*007a*/ 	.short	(.L_311 - .L_310)
.L_310:
        /*007c*/ 	.word	0x00000000
        /*0080*/ 	.short	0x0002
        /*0082*/ 	.short	0x0010
        /*0084*/ 	.byte	0x00, 0xf5, 0x21, 0x00


	//----- nvinfo : EIATTR_KPARAM_INFO
	.align		4
.L_311:
        /*0088*/ 	.byte	0x04, 0x17
        /*008a*/ 	.short	(.L_313 - .L_312)
.L_312:
        /*008c*/ 	.word	0x00000000
        /*0090*/ 	.short	0x0001
        /*0092*/ 	.short	0x0008
        /*0094*/ 	.byte	0x00, 0xf5, 0x21, 0x00


	//----- nvinfo : EIATTR_KPARAM_INFO
	.align		4
.L_313:
        /*0098*/ 	.byte	0x04, 0x17
        /*009a*/ 	.short	(.L_315 - .L_314)
.L_314:
        /*009c*/ 	.word	0x00000000
        /*00a0*/ 	.short	0x0000
        /*00a2*/ 	.short	0x0000
        /*00a4*/ 	.byte	0x00, 0xf5, 0x21, 0x00


	//----- nvinfo : EIATTR_SPARSE_MMA_MASK
	.align		4
.L_315:
        /*00a8*/ 	.byte	0x03, 0x50
        /*00aa*/ 	.short	0x0000


	//----- nvinfo : EIATTR_MAXREG_COUNT
	.align		4
        /*00ac*/ 	.byte	0x03, 0x1b
        /*00ae*/ 	.short	0x00ff


	//----- nvinfo : EIATTR_NUM_BARRIERS
	.align		4
        /*00b0*/ 	.byte	0x02, 0x4c
        /*00b2*/ 	.byte	0x01
	.zero		1


	//----- nvinfo : EIATTR_MERCURY_ISA_VERSION
	.align		4
        /*00b4*/ 	.byte	0x03, 0x5f
        /*00b6*/ 	.short	0x0101


	//----- nvinfo : EIATTR_COOP_GROUP_MASK_REGIDS
	.align		4
        /*00b8*/ 	.byte	0x04, 0x29
        /*00ba*/ 	.short	(.L_317 - .L_316)


	//   ....[0]....
.L_316:
        /*00bc*/ 	.word	0xffffffff


	//   ....[1]....
        /*00c0*/ 	.word	0xffffffff


	//   ....[2]....
        /*00c4*/ 	.word	0xffffffff


	//   ....[3]....
        /*00c8*/ 	.word	0xffffffff


	//   ....[4]....
        /*00cc*/ 	.word	0xffffffff


	//   ....[5]....
        /*00d0*/ 	.word	0xffffffff


	//   ....[6]....
        /*00d4*/ 	.word	0xffffffff


	//   ....[7]....
        /*00d8*/ 	.word	0xffffffff


	//   ....[8]....
        /*00dc*/ 	.word	0xffffffff


	//   ....[9]....
        /*00e0*/ 	.word	0xffffffff


	//----- nvinfo : EIATTR_COOP_GROUP_INSTR_OFFSETS
	.align		4
.L_317:
        /*00e4*/ 	.byte	0x04, 0x28
        /*00e6*/ 	.short	(.L_319 - .L_318)


	//   ....[0]....
.L_318:
        /*00e8*/ 	.word	0x00000e40


	//   ....[1]....
        /*00ec*/ 	.word	0x00000eb0


	//   ....[2]....
        /*00f0*/ 	.word	0x00000ee0


	//   ....[3]....
        /*00f4*/ 	.word	0x00000f20


	//   ....[4]....
        /*00f8*/ 	.word	0x00000f50


	//   ....[5]....
        /*00fc*/ 	.word	0x00000fd0


	//   ....[6]....
        /*0100*/ 	.word	0x00000ff0


	//   ....[7]....
        /*0104*/ 	.word	0x00001010


	//   ....[8]....
        /*0108*/ 	.word	0x00001030


	//   ....[9]....
        /*010c*/ 	.word	0x00001050


	//----- nvinfo : EIATTR_VRC_CTA_INIT_COUNT
	.align		4
.L_319:
        /*0110*/ 	.byte	0x02, 0x4a
	.zero		1
	.zero		1


	//----- nvinfo : EIATTR_EXIT_INSTR_OFFSETS
	.align		4
        /*0114*/ 	.byte	0x04, 0x1c
        /*0116*/ 	.short	(.L_321 - .L_320)


	//   ....[0]....
.L_320:
        /*0118*/ 	.word	0x00001120


	//   ....[1]....
        /*011c*/ 	.word	0x00001220


	//   ....[2]....
        /*0120*/ 	.word	0x000012e0


	//   ....[3]....
        /*0124*/ 	.word	0x000013a0


	//   ....[4]....
        /*0128*/ 	.word	0x00001460


	//   ....[5]....
        /*012c*/ 	.word	0x00001520


	//   ....[6]....
        /*0130*/ 	.word	0x000015e0


	//   ....[7]....
        /*0134*/ 	.word	0x000016a0


	//   ....[8]....
        /*0138*/ 	.word	0x00001760


	//   ....[9]....
        /*013c*/ 	.word	0x00001820


	//   ....[10]....
        /*0140*/ 	.word	0x000018e0


	//   ....[11]....
        /*0144*/ 	.word	0x00001980


	//   ....[12]....
        /*0148*/ 	.word	0x000019a0


	//   ....[13]....
        /*014c*/ 	.word	0x00001ac0


	//   ....[14]....
        /*0150*/ 	.word	0x00001ba0


	//   ....[15]....
        /*0154*/ 	.word	0x00001c80


	//   ....[16]....
        /*0158*/ 	.word	0x00001d60


	//   ....[17]....
        /*015c*/ 	.word	0x00001e40


	//   ....[18]....
        /*0160*/ 	.word	0x00001f20


	//   ....[19]....
        /*0164*/ 	.word	0x00002000


	//   ....[20]....
        /*0168*/ 	.word	0x000020e0


	//   ....[21]....
        /*016c*/ 	.word	0x000021c0


	//   ....[22]....
        /*0170*/ 	.word	0x000022a0


	//   ....[23]....
        /*0174*/ 	.word	0x00002360


	//   ....[24]....
        /*0178*/ 	.word	0x000023f0


	//   ....[25]....
        /*017c*/ 	.word	0x000024e0


	//   ....[26]....
        /*0180*/ 	.word	0x00002590


	//   ....[27]....
        /*0184*/ 	.word	0x00002640


	//   ....[28]....
        /*0188*/ 	.word	0x000026f0


	//   ....[29]....
        /*018c*/ 	.word	0x000027a0


	//   ....[30]....
        /*0190*/ 	.word	0x00002850


	//   ....[31]....
        /*0194*/ 	.word	0x00002900


	//   ....[32]....
        /*0198*/ 	.word	0x000029b0


	//   ....[33]....
        /*019c*/ 	.word	0x00002a60


	//   ....[34]....
        /*01a0*/ 	.word	0x00002b10


	//   ....[35]....
        /*01a4*/ 	.word	0x00002ba0


	//   ....[36]....
        /*01a8*/ 	.word	0x00002bc0


	//   ....[37]....
        /*01ac*/ 	.word	0x00002cc0


	//   ....[38]....
        /*01b0*/ 	.word	0x00002d80


	//   ....[39]....
        /*01b4*/ 	.word	0x00002e40


	//   ....[40]....
        /*01b8*/ 	.word	0x00002f00


	//   ....[41]....
        /*01bc*/ 	.word	0x00002fc0


	//   ....[42]....
        /*01c0*/ 	.word	0x00003080


	//   ....[43]....
        /*01c4*/ 	.word	0x00003140


	//   ....[44]....
        /*01c8*/ 	.word	0x00003200


	//   ....[45]....
        /*01cc*/ 	.word	0x000032c0


	//   ....[46]....
        /*01d0*/ 	.word	0x00003380


	//   ....[47]....
        /*01d4*/ 	.word	0x00003420


	//----- nvinfo : EIATTR_CRS_STACK_SIZE
	.align		4
.L_321:
        /*01d8*/ 	.byte	0x04, 0x1e
        /*01da*/ 	.short	(.L_323 - .L_322)
.L_322:
        /*01dc*/ 	.word	0x00000000


	//----- nvinfo : EIATTR_CBANK_PARAM_SIZE
	.align		4
.L_323:
        /*01e0*/ 	.byte	0x03, 0x19
        /*01e2*/ 	.short	0x002b


	//----- nvinfo : EIATTR_PARAM_CBANK
	.align		4
        /*01e4*/ 	.byte	0x04, 0x0a
        /*01e6*/ 	.short	(.L_325 - .L_324)
	.align		4
.L_324:
        /*01e8*/ 	.word	index@(.nv.constant0._Z15rms_norm_kernelILi11EEvPKvPK6__halfPvffiibbb)
        /*01ec*/ 	.short	0x0380
        /*01ee*/ 	.short	0x002b


	//----- nvinfo : EIATTR_SW_WAR
	.align		4
.L_325:
        /*01f0*/ 	.byte	0x04, 0x36
        /*01f2*/ 	.short	(.L_327 - .L_326)
.L_326:
        /*01f4*/ 	.word	0x00000008
.L_327:


//--------------------- .nv.info._Z15rms_norm_kernelILi10EEvPKvPK6__halfPvffiibbb --------------------------
	.section	.nv.info._Z15rms_norm_kernelILi10EEvPKvPK6__halfPvffiibbb,"",@"SHT_CUDA_INFO"
	.sectionflags	@""
	.align	4


	//----- nvinfo : EIATTR_CUDA_API_VERSION
	.align		4
        /*0000*/ 	.byte	0x04, 0x37
        /*0002*/ 	.short	(.L_329 - .L_328)
.L_328:
        /*0004*/ 	.word	0x00000082


	//----- nvinfo : EIATTR_KPARAM_INFO
	.align		4
.L_329:
        /*0008*/ 	.byte	0x04, 0x17
        /*000a*/ 	.short	(.L_331 - .L_330)
.L_330:
        /*000c*/ 	.word	0x00000000
        /*0010*/ 	.short	0x0009
        /*0012*/ 	.short	0x002a
        /*0014*/ 	.byte	0x00, 0xf0, 0x05, 0x00


	//----- nvinfo : EIATTR_KPARAM_INFO
	.align		4
.L_331:
        /*0018*/ 	.byte	0x04, 0x17
        /*001a*/ 	.short	(.L_333 - .L_332)
.L_332:
        /*001c*/ 	.word	0x00000000
        /*0020*/ 	.short	0x0008
        /*0022*/ 	.short	0x0029
        /*0024*/ 	.byte	0x00, 0xf0, 0x05, 0x00


	//----- nvinfo : EIATTR_KPARAM_INFO
	.align		4
.L_333:
        /*0028*/ 	.byte	0x04, 0x17
        /*002a*/ 	.short	(.L_335 - .L_334)
.L_334:
        /*002c*/ 	.word	0x00000000
        /*0030*/ 	.short	0x0007
        /*0032*/ 	.short	0x0028
        /*0034*/ 	.byte	0x00, 0xf0, 0x05, 0x00


	//----- nvinfo : EIATTR_KPARAM_INFO
	.align		4
.L_335:
        /*0038*/ 	.byte	0x04, 0x17
        /*003a*/ 	.short	(.L_337 - .L_336)
.L_336:
        /*003c*/ 	.word	0x00000000
        /*0040*/ 	.short	0x0006
        /*0042*/ 	.short	0x0024
        /*0044*/ 	.byte	0x00, 0xf0, 0x11, 0x00


	//----- nvinfo : EIATTR_KPARAM_INFO
	.align		4
.L_337:
        /*0048*/ 	.byte	0x04, 0x17
        /*004a*/ 	.short	(.L_339 - .L_338)
.L_338:
        /*004c*/ 	.word	0x00000000
        /*0050*/ 	.short	0x0005
        /*0052*/ 	.short	0x0020
        /*0054*/ 	.byte	0x00, 0xf0, 0x11, 0x00


	//----- nvinfo : EIATTR_KPARAM_INFO
	.align		4
.L_339:
        /*0058*/ 	.byte	0x04, 0x17
        /*005a*/ 	.short	(.L_341 - .L_340)
.L_340:
        /*005c*/ 	.word	0x00000000
        /*0060*/ 	.short	0x0004
        /*0062*/ 	.short	0x001c
        /*0064*/ 	.byte	0x00, 0xf0, 0x11, 0x00


	//----- nvinfo : EIATTR_KPARAM_INFO
	.align		4
.L_341:
        /*0068*/ 	.byte	0x04, 0x17
        /*006a*/ 	.short	(.L_343 - .L_342)
.L_342:
        /*006c*/ 	.word	0x00000000
        /*0070*/ 	.short	0x0003
        /*0072*/ 	.short	0x0018
        /*0074*/ 	.byte	0x00, 0xf0, 0x11, 0x00


	//----- nvinfo : EIATTR_KPARAM_INFO
	.align		4
.L_343:
        /*0078*/ 	.byte	0x04, 0x17
        /*007a*/ 	.short	(.L_345 - .L_344)
.L_344:
        /*007c*/ 	.word	0x00000000
        /*0080*/ 	.short	0x0002
        /*0082*/ 	.short	0x0010
        /*0084*/ 	.byte	0x00, 0xf5, 0x21, 0x00


	//----- nvinfo : EIATTR_KPARAM_INFO
	.align		4
.L_345:
        /*0088*/ 	.byte	0x04, 0x17
        /*008a*/ 	.short	(.L_347 - .L_346)
.L_346:
        /*008c*/ 	.word	0x00000000
        /*0090*/ 	.short	0x0001
        /*0092*/ 	.short	0x0008
        /*0094*/ 	.byte	0x00, 0xf5, 0x21, 0x00


	//----- nvinfo : EIATTR_KPARAM_INFO
	.align		4
.L_347:
        /*0098*/ 	.byte	0x04, 0x17
        /*009a*/ 	.short	(.L_349 - .L_348)
.L_348:
        /*009c*/ 	.word	0x00000000
        /*00a0*/ 	.short	0x0000
        /*00a2*/ 	.short	0x0000
        /*00a4*/ 	.byte	0x00, 0xf5, 0x21, 0x00


	//----- nvinfo : EIATTR_SPARSE_MMA_MASK
	.align		4
.L_349:
        /*00a8*/ 	.byte	0x03, 0x50
        /*00aa*/ 	.short	0x0000


	//----- nvinfo : EIATTR_MAXREG_COUNT
	.align		4
        /*00ac*/ 	.byte	0x03, 0x1b
        /*00ae*/ 	.short	0x00ff


	//----- nvinfo : EIATTR_NUM_BARRIERS
	.align		4
        /*00b0*/ 	.byte	0x02, 0x4c
        /*00b2*/ 	.byte	0x01
	.zero		1


	//----- nvinfo : EIATTR_MERCURY_ISA_VERSION
	.align		4
        /*00b4*/ 	.byte	0x03, 0x5f
        /*00b6*/ 	.short	0x0101


	//----- nvinfo : EIATTR_COOP_GROUP_MASK_REGIDS
	.align		4
        /*00b8*/ 	.byte	0x04, 0x29
        /*00ba*/ 	.short	(.L_351 - .L_350)


	//   ....[0]....
.L_350:
        /*00bc*/ 	.word	0xffffffff


	//   ....[1]....
        /*00c0*/ 	.word	0xffffffff


	//   ....[2]....
        /*00c4*/ 	.word	0xffffffff


	//   ....[3]....
        /*00c8*/ 	.word	0xffffffff


	//   ....[4]....
        /*00cc*/ 	.word	0xffffffff


	//   ....[5]....
        /*00d0*/ 	.word	0xffffffff


	//   ....[6]....
        /*00d4*/ 	.word	0xffffffff


	//   ....[7]....
        /*00d8*/ 	.word	0xffffffff


	//   ....[8]....
        /*00dc*/ 	.word	0xffffffff


	//   ....[9]....
        /*00e0*/ 	.word	0xffffffff


	//----- nvinfo : EIATTR_COOP_GROUP_INSTR_OFFSETS
	.align		4
.L_351:
        /*00e4*/ 	.byte	0x04, 0x28
        /*00e6*/ 	.short	(.L_353 - .L_352)


	//   ....[0]....
.L_352:
        /*00e8*/ 	.word	0x00000d20


	//   ....[1]....
        /*00ec*/ 	.word	0x00000d90


	//   ....[2]....
        /*00f0*/ 	.word	0x00000dd0


	//   ....[3]....
        /*00f4*/ 	.word	0x00000e00


	//   ....[4]....
        /*00f8*/ 	.word	0x00000e20


	//   ....[5]....
        /*00fc*/ 	.word	0x00000e90


	//   ....[6]....
        /*0100*/ 	.word	0x00000eb0


	//   ....[7]....
        /*0104*/ 	.word	0x00000ed0


	//   ....[8]....
        /*0108*/ 	.word	0x00000f00


	//   ....[9]....
        /*010c*/ 	.word	0x00000f20


	//----- nvinfo : EIATTR_VRC_CTA_INIT_COUNT
	.align		4
.L_353:
        /*0110*/ 	.byte	0x02, 0x4a
	.zero		1
	.zero		1


	//----- nvinfo : EIATTR_EXIT_INSTR_OFFSETS
	.align		4
        /*0114*/ 	.byte	0x04, 0x1c
        /*0116*/ 	.short	(.L_355 - .L_354)


	//   ....[0]....
.L_354:
        /*0118*/ 	.word	0x00000ff0


	//   ....[1]....
        /*011c*/ 	.word	0x000010f0


	//   ....[2]....
        /*0120*/ 	.word	0x000011b0


	//   ....[3]....
        /*0124*/ 	.word	0x00001270


	//   ....[4]....
        /*0128*/ 	.word	0x00001330


	//   ....[5]....
        /*012c*/ 	.word	0x000013f0


	//   ....[6]....
        /*0130*/ 	.word	0x000014b0


	//   ....[7]....
        /*0134*/ 	.word	0x00001570


	//   ....[8]....
        /*0138*/ 	.word	0x00001630


	//   ....[9]....
        /*013c*/ 	.word	0x000016f0


	//   ....[10]....
        /*0140*/ 	.word	0x00001790


	//   ....[11]....
        /*0144*/ 	.word	0x000017b0


	//   ....[12]....
        /*0148*/ 	.word	0x000018d0


	//   ....[13]....
        /*014c*/ 	.word	0x000019b0


	//   ....[14]....
        /*0150*/ 	.word	0x00001a90


	//   ....[15]....
        /*0154*/ 	.word	0x00001b70


	//   ....[16]....
        /*0158*/ 	.word	0x00001c50


	//   ....[17]....
        /*015c*/ 	.word	0x00001d30


	//   ....[18]....
        /*0160*/ 	.word	0x00001e10


	//   ....[19]....
        /*0164*/ 	.word	0x00001ef0


	//   ....[20]....
        /*0168*/ 	.word	0x00001fd0


	//   ....[21]....
        /*016c*/ 	.word	0x00002090


	//   ....[22]....
        /*0170*/ 	.word	0x00002120


	//   ....[23]....
        /*0174*/ 	.word	0x00002210


	//   ....[24]....
        /*0178*/ 	.word	0x000022c0


	//   ....[25]....
        /*017c*/ 	.word	0x00002370


	//   ....[26]....
        /*0180*/ 	.word	0x00002420


	//   ....[27]....
        /*0184*/ 	.word	0x000024d0


	//   ....[28]....
        /*0188*/ 	.word	0x00002580


	//   ....[29]....
        /*018c*/ 	.word	0x00002630


	//   ....[30]....
        /*0190*/ 	.word	0x000026e0


	//   ....[31]....
        /*0194*/ 	.word	0x00002790


	//   ....[32]....
        /*0198*/ 	.word	0x00002820


	//   ....[33]....
        /*019c*/ 	.word	0x00002840


	//   ....[34]....
        /*01a0*/ 	.word	0x00002940


	//   ....[35]....
        /*01a4*/ 	.word	0x00002a00


	//   ....[36]....
        /*01a8*/ 	.word	0x00002ac0


	//   ....[37]....
        /*01ac*/ 	.word	0x00002b80


	//   ....[38]....
        /*01b0*/ 	.word	0x00002c40


	//   ....[39]....
        /*01b4*/ 	.word	0x00002d00


	//   ....[40]....
        /*01b8*/ 	.word	0x00002dc0


	//   ....[41]....
        /*01bc*/ 	.word	0x00002e80


	//   ....[42]....
        /*01c0*/ 	.word	0x00002f40


	//   ....[43]....
        /*01c4*/ 	.word	0x00002fe0


	//----- nvinfo : EIATTR_CRS_STACK_SIZE
	.align		4
.L_355:
        /*01c8*/ 	.byte	0x04, 0x1e
        /*01ca*/ 	.short	(.L_357 - .L_356)
.L_356:
        /*01cc*/ 	.word	0x00000000


	//----- nvinfo : EIATTR_CBANK_PARAM_SIZE
	.align		4
.L_357:
        /*01d0*/ 	.byte	0x03, 0x19
        /*01d2*/ 	.short	0x002b


	//----- nvinfo : EIATTR_PARAM_CBANK
	.align		4
        /*01d4*/ 	.byte	0x04, 0x0a
        /*01d6*/ 	.short	(.L_359 - .L_358)
	.align		4
.L_358:
        /*01d8*/ 	.word	index@(.nv.constant0._Z15rms_norm_kernelILi10EEvPKvPK6__halfPvffiibbb)
        /*01dc*/ 	.short	0x0380
        /*01de*/ 	.short	0x002b


	//----- nvinfo : EIATTR_SW_WAR
	.align		4
.L_359:
        /*01e0*/ 	.byte	0x04, 0x36
        /*01e2*/ 	.short	(.L_361 - .L_360)
.L_360:
        /*01e4*/ 	.word	0x00000008
.L_361:


//--------------------- .nv.info._Z15rms_norm_kernelILi9EEvPKvPK6__halfPvffiibbb --------------------------
	.section	.nv.info._Z15rms_norm_kernelILi9EEvPKvPK6__halfPvffiibbb,"",@"SHT_CUDA_INFO"
	.sectionflags	@""
	.align	4


	//----- nvinfo : EIATTR_CUDA_API_VERSION
	.align		4
        /*0000*/ 	.byte	0x04, 0x37
        /*0002*/ 	.short	(.L_363 - .L_362)
.L_362:
        /*0004*/ 	.word	0x00000082


	//----- nvinfo : EIATTR_KPARAM_INFO
	.align		4
.L_363:
        /*0008*/ 	.byte	0x04, 0x17
        /*000a*/ 	.short	(.L_365 - .L_364)
.L_364:
        /*000c*/ 	.word	0x00000000
        /*0010*/ 	.short	0x0009
        /*0012*/ 	.short	0x002a
        /*0014*/ 	.byte	0x00, 0xf0, 0x05, 0x00


	//----- nvinfo : EIATTR_KPARAM_INFO
	.align		4
.L_365:
        /*0018*/ 	.byte	0x04, 0x17
        /*001a*/ 	.short	(.L_367 - .L_366)
.L_366:
        /*001c*/ 	.word	0x00000000
        /*0020*/ 	.short	0x0008
        /*0022*/ 	.short	0x0029
        /*0024*/ 	.byte	0x00, 0xf0, 0x05, 0x00


	//----- nvinfo : EIATTR_KPARAM_INFO
	.align		4
.L_367:
        /*0028*/ 	.byte	0x04, 0x17
        /*002a*/ 	.short	(.L_369 - .L_368)
.L_368:
        /*002c*/ 	.word	0x00000000
        /*0030*/ 	.short	0x0007
        /*0032*/ 	.short	0x0028
        /*0034*/ 	.byte	0x00, 0xf0, 0x05, 0x00


	//----- nvinfo : EIATTR_KPARAM_INFO
	.align		4
.L_369:
        /*0038*/ 	.byte	0x04, 0x17
        /*003a*/ 	.short	(.L_371 - .L_370)
.L_370:
        /*003c*/ 	.word	0x00000000
        /*0040*/ 	.short	0x0006
        /*0042*/ 	.short	0x0024
        /*0044*/ 	.byte	0x00, 0xf0, 0x11, 0x00


	//----- nvinfo : EIATTR_KPARAM_INFO
	.align		4
.L_371:
        /*0048*/ 	.byte	0x04, 0x17
        /*004a*/ 	.short	(.L_373 - .L_372)
.L_372:
        /*004c*/ 	.word	0x00000000
        /*0050*/ 	.short	0x0005
        /*0052*/ 	.short	0x0020
        /*0054*/ 	.byte	0x00, 0xf0, 0x11, 0x00


	//----- nvinfo : EIATTR_KPARAM_INFO
	.align		4
.L_373:
        /*0058*/ 	.byte	0x04, 0x17
        /*005a*/ 	.short	(.L_375 - .L_374)
.L_374:
        /*005c*/ 	.word	0x00000000
        /*0060*/ 	.short	0x0004
        /*0062*/ 	.short	0x001c
        /*0064*/ 	.byte	0x00, 0xf0, 0x11, 0x00


	//----- nvinfo : EIATTR_KPARAM_INFO
	.align		4
.L_375:
        /*0068*/ 	.byte	0x04, 0x17
        /*006a*/ 	.short	(.L_377 - .L_376)
.L_376:
        /*006c*/ 	.word	0x00000000
        /*0070*/ 	.short	0x0003
        /*0072*/ 	.short	0x0018
        /*0074*/ 	.byte	0x00, 0xf0, 0x11, 0x00


	//----- nvinfo : EIATTR_KPARAM_INFO
	.align		4
.L_377:
        /*0078*/ 	.byte	0x04, 0x17
        /*007a*/ 	.short	(.L_379 - .L_378)
.L_378:
        /*007c*/ 	.word	0x00000000
        /*0080*/ 	.short	0x0002
        /*0082*/ 	.short	0x0010
        /*0084*/ 	.byte	0x00, 0xf5, 0x21, 0x00


	//----- nvinfo : EIATTR_KPARAM_INFO
	.align		4
.L_379:
        /*0088*/ 	.byte	0x04, 0x17
        /*008a*/ 	.short	(.L_381 - .L_380)
.L_380:
        /*008c*/ 	.word	0x00000000
        /*0090*/ 	.short	0x0001
        /*0092*/ 	.short	0x0008
        /*0094*/ 	.byte	0x00, 0xf5, 0x21, 0x00


	//----- nvinfo : EIATTR_KPARAM_INFO
	.align		4
.L_381:
        /*0098*/ 	.byte	0x04, 0x17
        /*009a*/ 	.short	(.L_383 - .L_382)
.L_382:
        /*009c*/ 	.word	0x00000000
        /*00a0*/ 	.short	0x0000
        /*00a2*/ 	.short	0x0000
        /*00a4*/ 	.byte	0x00, 0xf5, 0x21, 0x00


	//----- nvinfo : EIATTR_SPARSE_MMA_MASK
	.align		4
.L_383:
        /*00a8*/ 	.byte	0x03, 0x50
        /*00aa*/ 	.short	0x0000


	//----- nvinfo : EIATTR_MAXREG_COUNT
	.align		4
        /*00ac*/ 	.byte	0x03, 0x1b
        /*00ae*/ 	.short	0x00ff


	//----- nvinfo : EIATTR_NUM_BARRIERS
	.align		4
        /*00b0*/ 	.byte	0x02, 0x4c
        /*00b2*/ 	.byte	0x01
	.zero		1


	//----- nvinfo : EIATTR_MERCURY_ISA_VERSION
	.align		4
        /*00b4*/ 	.byte	0x03, 0x5f
        /*00b6*/ 	.short	0x0101


	//----- nvinfo : EIATTR_COOP_GROUP_MASK_REGIDS
	.align		4
        /*00b8*/ 	.byte	0x04, 0x29
        /*00ba*/ 	.short	(.L_385 - .L_384)


	//   ....[0]....
.L_384:
        /*00bc*/ 	.word	0xffffffff


	//   ....[1]....
        /*00c0*/ 	.word	0xffffffff


	//   ....[2]....
        /*00c4*/ 	.word	0xffffffff


	//   ....[3]....
        /*00c8*/ 	.word	0xffffffff


	//   ....[4]....
        /*00cc*/ 	.word	0xffffffff


	//   ....[5]....
        /*00d0*/ 	.word	0xffffffff


	//   ....[6]....
        /*00d4*/ 	.word	0xffffffff


	//   ....[7]....
        /*00d8*/ 	.word	0xffffffff


	//   ....[8]....
        /*00dc*/ 	.word	0xffffffff


	//   ....[9]....
        /*00e0*/ 	.word	0xffffffff


	//----- nvinfo : EIATTR_COOP_GROUP_INSTR_OFFSETS
	.align		4
.L_385:
        /*00e4*/ 	.byte	0x04, 0x28
        /*00e6*/ 	.short	(.L_387 - .L_386)


	//   ....[0]....
.L_386:
        /*00e8*/ 	.word	0x00000be0


	//   ....[1]....
        /*00ec*/ 	.word	0x00000c50


	//   ....[2]....
        /*00f0*/ 	.word	0x00000c90


	//   ....[3]....
        /*00f4*/ 	.word	0x00000cc0


	//   ....[4]....
        /*00f8*/ 	.word	0x00000ce0


	//   ....[5]....
        /*00fc*/ 	.word	0x00000d50


	//   ....[6]....
        /*0100*/ 	.word	0x00000d70


	//   ....[7]....
        /*0104*/ 	.word	0x00000d90


	//   ....[8]....
        /*0108*/ 	.word	0x00000db0


	//   ....[9]....
        /*010c*/ 	.word	0x00000de0


	//----- nvinfo : EIATTR_VRC_CTA_INIT_COUNT
	.align		4
.L_387:
        /*0110*/ 	.byte	0x02, 0x4a
	.zero		1
	.zero		1


	//----- nvinfo : EIATTR_EXIT_INSTR_OFFSETS
	.align		4
        /*0114*/ 	.byte	0x04, 0x1c
        /*0116*/ 	.short	(.L_389 - .L_388)


	//   ....[0]....
.L_388:
        /*0118*/ 	.word	0x00000ea0


	//   ....[1]....
        /*011c*/ 	.word	0x00000f90


	//   ....[2]....
        /*0120*/ 	.word	0x00001050


	//   ....[3]....
        /*0124*/ 	.word	0x00001110


	//   ....[4]....
        /*0128*/ 	.word	0x000011d0


	//   ....[5]....
        /*012c*/ 	.word	0x00001290


	//   ....[6]....
        /*0130*/ 	.word	0x00001350


	//   ....[7]....
        /*0134*/ 	.word	0x00001410


	//   ....[8]....
        /*0138*/ 	.word	0x000014d0


	//   ....[9]....
        /*013c*/ 	.word	0x00001570


	//   ....[10]....
        /*0140*/ 	.word	0x00001580


	//   ....[11]....
        /*0144*/ 	.word	0x00001690


	//   ....[12]....
        /*0148*/ 	.word	0x00001770


	//   ....[13]....
        /*014c*/ 	.word	0x00001850


	//   ....[14]....
        /*0150*/ 	.word	0x00001930


	//   ....[15]....
        /*0154*/ 	.word	0x00001a10


	//   ....[16]....
        /*0158*/ 	.word	0x00001af0


	//   ....[17]....
        /*015c*/ 	.word	0x00001bd0


	//   ....[18]....
        /*0160*/ 	.word	0x00001cb0


	//   ....[19]....
        /*0164*/ 	.word	0x00001d70


	//   ....[20]....
        /*0168*/ 	.word	0x00001df0


	//   ....[21]....
        /*016c*/ 	.word	0x00001ed0


	//   ....[22]....
        /*0170*/ 	.word	0x00001f80


	//   ....[23]....
        /*0174*/ 	.word	0x00002030


	//   ....[24]....
        /*0178*/ 	.word	0x000020e0


	//   ....[25]....
        /*017c*/ 	.word	0x00002190


	//   ....[26]....
        /*0180*/ 	.word	0x00002240


	//   ....[27]....
        /*0184*/ 	.word	0x000022f0


	//   ....[28]....
        /*0188*/ 	.word	0x000023a0


	//   ....[29]....
        /*018c*/ 	.word	0x00002430


	//   ....[30]....
        /*0190*/ 	.word	0x00002440


	//   ....[31]....
        /*0194*/ 	.word	0x00002530


	//   ....[32]....
        /*0198*/ 	.word	0x000025f0


	//   ....[33]....
        /*019c*/ 	.word	0x000026b0


	//   ....[34]....
        /*01a0*/ 	.word	0x00002770


	//   ....[35]....
        /*01a4*/ 	.word	0x00002830


	//   ....[36]....
        /*01a8*/ 	.word	0x000028f0


	//   ....[37]....
        /*01ac*/ 	.word	0x000029b0


	//   ....[38]....
        /*01b0*/ 	.word	0x00002a70


	//   ....[39]....
        /*01b4*/ 	.word	0x00002b10


	//----- nvinfo : EIATTR_CRS_STACK_SIZE
	.align		4
.L_389:
        /*01b8*/ 	.byte	0x04, 0x1e
        /*01ba*/ 	.short	(.L_391 - .L_390)
.L_390:
        /*01bc*/ 	.word	0x00000000


	//----- nvinfo : EIATTR_CBANK_PARAM_SIZE
	.align		4
.L_391:
        /*01c0*/ 	.byte	0x03, 0x19
        /*01c2*/ 	.short	0x002b


	//----- nvinfo : EIATTR_PARAM_CBANK
	.align		4
        /*01c4*/ 	.byte	0x04, 0x0a
        /*01c6*/ 	.short	(.L_393 - .L_392)
	.align		4
.L_392:
        /*01c8*/ 	.word	index@(.nv.constant0._Z15rms_norm_kernelILi9EEvPKvPK6__halfPvffiibbb)
        /*01cc*/ 	.short	0x0380
        /*01ce*/ 	.short	0x002b


	//----- nvinfo : EIATTR_SW_WAR
	.align		4
.L_393:
        /*01d0*/ 	.byte	0x04, 0x36
        /*01d2*/ 	.short	(.L_395 - .L_394)
.L_394:
        /*01d4*/ 	.word	0x00000008
.L_395:


//--------------------- .nv.info._Z15rms_norm_kernelILi8EEvPKvPK6__halfPvffiibbb --------------------------
	.section	.nv.info._Z15rms_norm_kernelILi8EEvPKvPK6__halfPvffiibbb,"",@"SHT_CUDA_INFO"
	.sectionflags	@""
	.align	4


	//----- nvinfo : EIATTR_CUDA_API_VERSION
	.align		4
        /*0000*/ 	.byte	0x04, 0x37
        /*0002*/ 	.short	(.L_397 - .L_396)
.L_396:
        /*0004*/ 	.word	0x00000082


	//----- nvinfo : EIATTR_KPARAM_INFO
	.align		4
.L_397:
        /*0008*/ 	.byte	0x04, 0x17
        /*000a*/ 	.short	(.L_399 - .L_398)
.L_398:
        /*000c*/ 	.word	0x00000000
        /*0010*/ 	.short	0x0009
        /*0012*/ 	.short	0x002a
        /*0014*/ 	.byte	0x00, 0xf0, 0x05, 0x00


	//----- nvinfo : EIATTR_KPARAM_INFO
	.align		4
.L_399:
        /*0018*/ 	.byte	0x04, 0x17
        /*001a*/ 	.short	(.L_401 - .L_400)
.L_400:
        /*001c*/ 	.word	0x00000000
        /*0020*/ 	.short	0x0008
        /*0022*/ 	.short	0x0029
        /*0024*/ 	.byte	0x00, 0xf0, 0x05, 0x00


	//----- nvinfo : EIATTR_KPARAM_INFO
	.align		4
.L_401:
        /*0028*/ 	.byte	0x04, 0x17
        /*002a*/ 	.short	(.L_403 - .L_402)
.L_402:
        /*002c*/ 	.word	0x00000000
        /*0030*/ 	.short	0x0007
        /*0032*/ 	.short	0x0028
        /*0034*/ 	.byte	0x00, 0xf0, 0x05, 0x00


	//----- nvinfo : EIATTR_KPARAM_INFO
	.align		4
.L_403:
        /*0038*/ 	.byte	0x04, 0x17
        /*003a*/ 	.short	(.L_405 - .L_404)
.L_404:
        /*003c*/ 	.word	0x00000000
        /*0040*/ 	.short	0x0006
        /*0042*/ 	.short	0x0024
        /*0044*/ 	.byte	0x00, 0xf0, 0x11, 0x00


	//----- nvinfo : EIATTR_KPARAM_INFO
	.align		4
.L_405:
        /*0048*/ 	.byte	0x04, 0x17
        /*004a*/ 	.short	(.L_407 - .L_406)
.L_406:
        /*004c*/ 	.word	0x00000000
        /*0050*/ 	.short	0x0005
        /*0052*/ 	.short	0x0020
        /*0054*/ 	.byte	0x00, 0xf0, 0x11, 0x00


	//----- nvinfo : EIATTR_KPARAM_INFO
	.align		4
.L_407:
        /*0058*/ 	.byte	0x04, 0x17
        /*005a*/ 	.short	(.L_409 - .L_408)
.L_408:
        /*005c*/ 	.word	0x00000000
        /*0060*/ 	.short	0x0004
        /*0062*/ 	.short	0x001c
        /*0064*/ 	.byte	0x00, 0xf0, 0x11, 0x00


	//----- nvinfo : EIATTR_KPARAM_INFO
	.align		4
.L_409:
        /*0068*/ 	.byte	0x04, 0x17
        /*006a*/ 	.short	(.L_411 - .L_410)
.L_410:
        /*006c*/ 	.word	0x00000000
        /*0070*/ 	.short	0x0003
        /*0072*/ 	.short	0x0018
        /*0074*/ 	.byte	0x00, 0xf0, 0x11, 0x00


	//----- nvinfo : EIATTR_KPARAM_INFO
	.align		4
.L_411:
        /*0078*/ 	.byte	0x04, 0x17
        /*007a*/ 	.short	(.L_413 - .L_412)
.L_412:
        /*007c*/ 	.word	0x00000000
        /*0080*/ 	.short	0x0002
        /*0082*/ 	.short	0x0010
        /*0084*/ 	.byte	0x00, 0xf5, 0x21, 0x00


	//----- nvinfo : EIATTR_KPARAM_INFO
	.align		4
.L_413:
        /*0088*/ 	.byte	0x04, 0x17
        /*008a*/ 	.short	(.L_415 - .L_414)
.L_414:
        /*008c*/ 	.word	0x00000000
        /*0090*/ 	.short	0x0001
        /*0092*/ 	.short	0x0008
        /*0094*/ 	.byte	0x00, 0xf5, 0x21, 0x00


	//----- nvinfo : EIATTR_KPARAM_INFO
	.align		4
.L_415:
        /*0098*/ 	.byte	0x04, 0x17
        /*009a*/ 	.short	(.L_417 - .L_416)
.L_416:
        /*009c*/ 	.word	0x00000000
        /*00a0*/ 	.short	0x0000
        /*00a2*/ 	.short	0x0000
        /*00a4*/ 	.byte	0x00, 0xf5, 0x21, 0x00


	//----- nvinfo : EIATTR_SPARSE_MMA_MASK
	.align		4
.L_417:
        /*00a8*/ 	.byte	0x03, 0x50
        /*00aa*/ 	.short	0x0000


	//----- nvinfo : EIATTR_MAXREG_COUNT
	.align		4
        /*00ac*/ 	.byte	0x03, 0x1b
        /*00ae*/ 	.short	0x00ff


	//----- nvinfo : EIATTR_NUM_BARRIERS
	.align		4
        /*00b0*/ 	.byte	0x02, 0x4c
        /*00b2*/ 	.byte	0x01
	.zero		1


	//----- nvinfo : EIATTR_MERCURY_ISA_VERSION
	.align		4
        /*00b4*/ 	.byte	0x03, 0x5f
        /*00b6*/ 	.short	0x0101


	//----- nvinfo : EIATTR_COOP_GROUP_MASK_REGIDS
	.align		4
        /*00b8*/ 	.byte	0x04, 0x29
        /*00ba*/ 	.short	(.L_419 - .L_418)


	//   ....[0]....
.L_418:
        /*00bc*/ 	.word	0xffffffff


	//   ....[1]....
        /*00c0*/ 	.word	0xffffffff


	//   ....[2]....
        /*00c4*/ 	.word	0xffffffff


	//   ....[3]....
        /*00c8*/ 	.word	0xffffffff


	//   ....[4]....
        /*00cc*/ 	.word	0xffffffff


	//   ....[5]....
        /*00d0*/ 	.word	0xffffffff


	//   ....[6]....
        /*00d4*/ 	.word	0xffffffff


	//   ....[7]....
        /*00d8*/ 	.word	0xffffffff


	//   ....[8]....
        /*00dc*/ 	.word	0xffffffff


	//   ....[9]....
        /*00e0*/ 	.word	0xffffffff


	//----- nvinfo : EIATTR_COOP_GROUP_INSTR_OFFSETS
	.align		4
.L_419:
        /*00e4*/ 	.byte	0x04, 0x28
        /*00e6*/ 	.short	(.L_421 - .L_420)


	//   ....[0]....
.L_420:
        /*00e8*/ 	.word	0x00000ac0


	//   ....[1]....
        /*00ec*/ 	.word	0x00000b40


	//   ....[2]....
        /*00f0*/ 	.word	0x00000b70


	//   ....[3]....
        /*00f4*/ 	.word	0x00000b90


	//   ....[4]....
        /*00f8*/ 	.word	0x00000bb0


	//   ....[5]....
        /*00fc*/ 	.word	0x00000c20


	//   ....[6]....
        /*0100*/ 	.word	0x00000c40


	//   ....[7]....
        /*0104*/ 	.word	0x00000c60


	//   ....[8]....
        /*0108*/ 	.word	0x00000c90


	//   ....[9]....
        /*010c*/ 	.word	0x00000cb0


	//----- nvinfo : EIATTR_VRC_CTA_INIT_COUNT
	.align		4
.L_421:
        /*0110*/ 	.byte	0x02, 0x4a
	.zero		1
	.zero		1


	//----- nvinfo : EIATTR_EXIT_INSTR_OFFSETS
	.align		4
        /*0114*/ 	.byte	0x04, 0x1c
        /*0116*/ 	.short	(.L_423 - .L_422)


	//   ....[0]....
.L_422:
        /*0118*/ 	.word	0x00000d70


	//   ....[1]....
        /*011c*/ 	.word	0x00000e60


	//   ....[2]....
        /*0120*/ 	.word	0x00000f20


	//   ....[3]....
        /*0124*/ 	.word	0x00000fe0


	//   ....[4]....
        /*0128*/ 	.word	0x000010a0


	//   ....[5]....
        /*012c*/ 	.word	0x00001160


	//   ....[6]....
        /*0130*/ 	.word	0x00001220


	//   ....[7]....
        /*0134*/ 	.word	0x000012e0


	//   ....[8]....
        /*0138*/ 	.word	0x00001380


	//   ....[9]....
        /*013c*/ 	.word	0x00001390


	//   ....[10]....
        /*0140*/ 	.word	0x000014a0


	//   ....[11]....
        /*0144*/ 	.word	0x00001580


	//   ....[12]....
        /*0148*/ 	.word	0x00001660


	//   ....[13]....
        /*014c*/ 	.word	0x00001740


	//   ....[14]....
        /*0150*/ 	.word	0x00001820


	//   ....[15]....
        /*0154*/ 	.word	0x00001900


	//   ....[16]....
        /*0158*/ 	.word	0x000019e0


	//   ....[17]....
        /*015c*/ 	.word	0x00001aa0


	//   ....[18]....
        /*0160*/ 	.word	0x00001b20


	//   ....[19]....
        /*0164*/ 	.word	0x00001c00


	//   ....[20]....
        /*0168*/ 	.word	0x00001cb0


	//   ....[21]....
        /*016c*/ 	.word	0x00001d60


	//   ....[22]....
        /*0170*/ 	.word	0x00001e10


	//   ....[23]....
        /*0174*/ 	.word	0x00001ec0


	//   ....[24]....
        /*0178*/ 	.word	0x00001f70


	//   ....[25]....
        /*017c*/ 	.word	0x00002020


	//   ....[26]....
        /*0180*/ 	.word	0x000020b0


	//   ....[27]....
        /*0184*/ 	.word	0x000020c0


	//   ....[28]....
        /*0188*/ 	.word	0x000021b0


	//   ....[29]....
        /*018c*/ 	.word	0x00002270


	//   ....[30]....
        /*0190*/ 	.word	0x00002330


	//   ....[31]....
        /*0194*/ 	.word	0x000023f0


	//   ....[32]....
        /*0198*/ 	.word	0x000024b0


	//   ....[33]....
        /*019c*/ 	.word	0x00002570


	//   ....[34]....
        /*01a0*/ 	.word	0x00002630


	//   ....[35]....
        /*01a4*/ 	.word	0x000026d0


	//----- nvinfo : EIATTR_CRS_STACK_SIZE
	.align		4
.L_423:
        /*01a8*/ 	.byte	0x04, 0x1e
        /*01aa*/ 	.short	(.L_425 - .L_424)
.L_424:
        /*01ac*/ 	.word	0x00000000


	//----- nvinfo : EIATTR_CBANK_PARAM_SIZE
	.align		4
.L_425:
        /*01b0*/ 	.byte	0x03, 0x19
        /*01b2*/ 	.short	0x002b


	//----- nvinfo : EIATTR_PARAM_CBANK
	.align		4
        /*01b4*/ 	.byte	0x04, 0x0a
        /*01b6*/ 	.short	(.L_427 - .L_426)
	.align		4
.L_426:
        /*01b8*/ 	.word	index@(.nv.constant0._Z15rms_norm_kernelILi8EEvPKvPK6__halfPvffiibbb)
        /*01bc*/ 	.short	0x0380
        /*01be*/ 	.short	0x002b


	//----- nvinfo : EIATTR_SW_WAR
	.align		4
.L_427:
        /*01c0*/ 	.byte	0x04, 0x36
        /*01c2*/ 	.short	(.L_429 - .L_428)
.L_428:
        /*01c4*/ 	.word	0x00000008
.L_429:


//--------------------- .nv.info._Z15rms_norm_kernelILi7EEvPKvPK6__halfPvffiibbb --------------------------
	.section	.nv.info._Z15rms_norm_kernelILi7EEvPKvPK6__halfPvffiibbb,"",@"SHT_CUDA_INFO"
	.sectionflags	@""
	.align	4


	//----- nvinfo : EIATTR_CUDA_API_VERSION
	.align		4
        /*0000*/ 	.byte	0x04, 0x37
        /*0002*/ 	.short	(.L_431 - .L_430)
.L_430:
        /*0004*/ 	.word	0x00000082


	//----- nvinfo : EIATTR_KPARAM_INFO
	.align		4
.L_431:
        /*0008*/ 	.byte	0x04, 0x17
        /*000a*/ 	.short	(.L_433 - .L_432)
.L_432:
        /*000c*/ 	.word	0x00000000
        /*0010*/ 	.short	0x0009
        /*0012*/ 	.short	0x002a
        /*0014*/ 	.byte	0x00, 0xf0, 0x05, 0x00


	//----- nvinfo : EIATTR_KPARAM_INFO
	.align		4
.L_433:
        /*0018*/ 	.byte	0x04, 0x17
        /*001a*/ 	.short	(.L_435 - .L_434)
.L_434:
        /*001c*/ 	.word	0x00000000
        /*0020*/ 	.short	0x0008
        /*0022*/ 	.short	0x0029
        /*0024*/ 	.byte	0x00, 0xf0, 0x05, 0x00


	//----- nvinfo : EIATTR_KPARAM_INFO
	.align		4
.L_435:
        /*0028*/ 	.byte	0x04, 0x17
        /*002a*/ 	.short	(.L_437 - .L_436)
.L_436:
        /*002c*/ 	.word	0x00000000
        /*0030*/ 	.short	0x0007
        /*0032*/ 	.short	0x0028
        /*0034*/ 	.byte	0x00, 0xf0, 0x05, 0x00


	//----- nvinfo : EIATTR_KPARAM_INFO
	.align		4
.L_437:
        /*0038*/ 	.byte	0x04, 0x17
        /*003a*/ 	.short	(.L_439 - .L_438)
.L_438:
        /*003c*/ 	.word	0x00000000
        /*0040*/ 	.short	0x0006
        /*0042*/ 	.short	0x0024
        /*0044*/ 	.byte	0x00, 0xf0, 0x11, 0x00


	//----- nvinfo : EIATTR_KPARAM_INFO
	.align		4
.L_439:
        /*0048*/ 	.byte	0x04, 0x17
        /*004a*/ 	.short	(.L_441 - .L_440)
.L_440:
        /*004c*/ 	.word	0x00000000
        /*0050*/ 	.short	0x0005
        /*0052*/ 	.short	0x0020
        /*0054*/ 	.byte	0x00, 0xf0, 0x11, 0x00


	//----- nvinfo : EIATTR_KPARAM_INFO
	.align		4
.L_441:
        /*0058*/ 	.byte	0x04, 0x17
        /*005a*/ 	.short	(.L_443 - .L_442)
.L_442:
        /*005c*/ 	.word	0x00000000
        /*0060*/ 	.short	0x0004
        /*0062*/ 	.short	0x001c
        /*0064*/ 	.byte	0x00, 0xf0, 0x11, 0x00


	//----- nvinfo : EIATTR_KPARAM_INFO
	.align		4
.L_443:
        /*0068*/ 	.byte	0x04, 0x17
        /*006a*/ 	.short	(.L_445 - .L_444)
.L_444:
        /*006c*/ 	.word	0x00000000
        /*0070*/ 	.short	0x0003
        /*0072*/ 	.short	0x0018
        /*0074*/ 	.byte	0x00, 0xf0, 0x11, 0x00


	//----- nvinfo : EIATTR_KPARAM_INFO
	.align		4
.L_445:
        /*0078*/ 	.byte	0x04, 0x17
        /*007a*/ 	.short	(.L_447 - .L_446)
.L_446:
        /*007c*/ 	.word	0x00000000
        /*0080*/ 	.short	0x0002
        /*0082*/ 	.short	0x0010
        /*0084*/ 	.byte	0x00, 0xf5, 0x21, 0x00


	//----- nvinfo : EIATTR_KPARAM_INFO
	.align		4
.L_447:
        /*0088*/ 	.byte	0x04, 0x17
        /*008a*/ 	.short	(.L_449 - .L_448)
.L_448:
        /*008c*/ 	.word	0x00000000
        /*0090*/ 	.short	0x0001
        /*0092*/ 	.short	0x0008
        /*0094*/ 	.byte	0x00, 0xf5, 0x21, 0x00


	//----- nvinfo : EIATTR_KPARAM_INFO
	.align		4
.L_449:
        /*0098*/ 	.byte	0x04, 0x17
        /*009a*/ 	.short	(.L_451 - .L_450)
.L_450:
        /*009c*/ 	.word	0x00000000
        /*00a0*/ 	.short	0x0000
        /*00a2*/ 	.short	0x0000
        /*00a4*/ 	.byte	0x00, 0xf5, 0x21, 0x00


	//----- nvinfo : EIATTR_SPARSE_MMA_MASK
	.align		4
.L_451:
        /*00a8*/ 	.byte	0x03, 0x50
        /*00aa*/ 	.short	0x0000


	//----- nvinfo : EIATTR_MAXREG_COUNT
	.align		4
        /*00ac*/ 	.byte	0x03, 0x1b
        /*00ae*/ 	.short	0x00ff


	//----- nvinfo : EIATTR_NUM_BARRIERS
	.align		4
        /*00b0*/ 	.byte	0x02, 0x4c
        /*00b2*/ 	.byte	0x01
	.zero		1


	//----- nvinfo : EIATTR_MERCURY_ISA_VERSION
	.align		4
        /*00b4*/ 	.byte	0x03, 0x5f
        /*00b6*/ 	.short	0x0101


	//----- nvinfo : EIATTR_COOP_GROUP_MASK_REGIDS
	.align		4
        /*00b8*/ 	.byte	0x04, 0x29
        /*00ba*/ 	.short	(.L_453 - .L_452)


	//   ....[0]....
.L_452:
        /*00bc*/ 	.word	0xffffffff


	//   ....[1]....
        /*00c0*/ 	.word	0xffffffff


	//   ....[2]....
        /*00c4*/ 	.word	0xffffffff


	//   ....[3]....
        /*00c8*/ 	.word	0xffffffff


	//   ....[4]....
        /*00cc*/ 	.word	0xffffffff


	//   ....[5]....
        /*00d0*/ 	.word	0xffffffff


	//   ....[6]....
        /*00d4*/ 	.word	0xffffffff


	//   ....[7]....
        /*00d8*/ 	.word	0xffffffff


	//   ....[8]....
        /*00dc*/ 	.word	0xffffffff


	//   ....[9]....
        /*00e0*/ 	.word	0xffffffff


	//----- nvinfo : EIATTR_COOP_GROUP_INSTR_OFFSETS
	.align		4
.L_453:
        /*00e4*/ 	.byte	0x04, 0x28
        /*00e6*/ 	.short	(.L_455 - .L_454)


	//   ....[0]....
.L_454:
        /*00e8*/ 	.word	0x000009a0


	//   ....[1]....
        /*00ec*/ 	.word	0x00000a20


	//   ....[2]....
        /*00f0*/ 	.word	0x00000a50


	//   ....[3]....
        /*00f4*/ 	.word	0x00000a70


	//   ....[4]....
        /*00f8*/ 	.word	0x00000a90


	//   ....[5]....
        /*00fc*/ 	.word	0x00000b10


	//   ....[6]....
        /*0100*/ 	.word	0x00000b30


	//   ....[7]....
        /*0104*/ 	.word	0x00000b50


	//   ....[8]....
        /*0108*/ 	.word	0x00000b70


	//   ....[9]....
        /*010c*/ 	.word	0x00000b90


	//----- nvinfo : EIATTR_VRC_CTA_INIT_COUNT
	.align		4
.L_455:
        /*0110*/ 	.byte	0x02, 0x4a
	.zero		1
	.zero		1


	//----- nvinfo : EIATTR_EXIT_INSTR_OFFSETS
	.align		4
        /*0114*/ 	.byte	0x04, 0x1c
        /*0116*/ 	.short	(.L_457 - .L_456)


	//   ....[0]....
.L_456:
        /*0118*/ 	.word	0x00000c50


	//   ....[1]....
        /*011c*/ 	.word	0x00000d40


	//   ....[2]....
        /*0120*/ 	.word	0x00000e00


	//   ....[3]....
        /*0124*/ 	.word	0x00000ec0


	//   ....[4]....
        /*0128*/ 	.word	0x00000f80


	//   ....[5]....
        /*012c*/ 	.word	0x00001040


	//   ....[6]....
        /*0130*/ 	.word	0x00001100


	//   ....[7]....
        /*0134*/ 	.word	0x000011a0


	//   ....[8]....
        /*0138*/ 	.word	0x000011b0


	//   ....[9]....
        /*013c*/ 	.word	0x000012c0


	//   ....[10]....
        /*0140*/ 	.word	0x000013a0


	//   ....[11]....
        /*0144*/ 	.word	0x00001480


	//   ....[12]....
        /*0148*/ 	.word	0x00001560


	//   ....[13]....
        /*014c*/ 	.word	0x00001640


	//   ....[14]....
        /*0150*/ 	.word	0x00001720


	//   ....[15]....
        /*0154*/ 	.word	0x000017e0


	//   ....[16]....
        /*0158*/ 	.word	0x00001860


	//   ....[17]....
        /*015c*/ 	.word	0x00001940


	//   ....[18]....
        /*0160*/ 	.word	0x000019f0


	//   ....[19]....
        /*0164*/ 	.word	0x00001aa0


	//   ....[20]....
        /*0168*/ 	.word	0x00001b50


	//   ....[21]....
        /*016c*/ 	.word	0x00001c00


	//   ....[22]....
        /*0170*/ 	.word	0x00001cb0


	//   ....[23]....
        /*0174*/ 	.word	0x00001d40


	//   ....[24]....
        /*0178*/ 	.word	0x00001d50


	//   ....[25]....
        /*017c*/ 	.word	0x00001e40


	//   ....[26]....
        /*0180*/ 	.word	0x00001f00


	//   ....[27]....
        /*0184*/ 	.word	0x00001fc0


	//   ....[28]....
        /*0188*/ 	.word	0x00002080


	//   ....[29]....
        /*018c*/ 	.word	0x00002140


	//   ....[30]....
        /*0190*/ 	.word	0x00002200


	//   ....[31]....
        /*0194*/ 	.word	0x000022a0


	//----- nvinfo : EIATTR_CRS_STACK_SIZE
	.align		4
.L_457:
        /*0198*/ 	.byte	0x04, 0x1e
        /*019a*/ 	.short	(.L_459 - .L_458)
.L_458:
        /*019c*/ 	.word	0x00000000


	//----- nvinfo : EIATTR_CBANK_PARAM_SIZE
	.align		4
.L_459:
        /*01a0*/ 	.byte	0x03, 0x19
        /*01a2*/ 	.short	0x002b


	//----- nvinfo : EIATTR_PARAM_CBANK
	.align		4
        /*01a4*/ 	.byte	0x04, 0x0a
        /*01a6*/ 	.short	(.L_461 - .L_460)
	.align		4
.L_460:
        /*01a8*/ 	.word	index@(.nv.constant0._Z15rms_norm_kernelILi7EEvPKvPK6__halfPvffiibbb)
        /*01ac*/ 	.short	0x0380
        /*01ae*/ 	.short	0x002b


	//----- nvinfo : EIATTR_SW_WAR
	.align		4
.L_461:
        /*01b0*/ 	.byte	0x04, 0x36
        /*01b2*/ 	.short	(.L_463 - .L_462)
.L_462:
        /*01b4*/ 	.word	0x00000008
.L_463:


//--------------------- .nv.info._Z15rms_norm_kernelILi6EEvPKvPK6__halfPvffiibbb --------------------------
	.section	.nv.info._Z15rms_norm_kernelILi6EEvPKvPK6__halfPvffiibbb,"",@"SHT_CUDA_INFO"
	.sectionflags	@""
	.align	4


	//----- nvinfo : EIATTR_CUDA_API_VERSION
	.align		4
        /*0000*/ 	.byte	0x04, 0x37
        /*0002*/ 	.short	(.L_465 - .L_464)
.L_464:
        /*0004*/ 	.word	0x00000082


	//----- nvinfo : EIATTR_KPARAM_INFO
	.align		4
.L_465:
        /*0008*/ 	.byte	0x04, 0x17
        /*000a*/ 	.short	(.L_467 - .L_466)
.L_466:
        /*000c*/ 	.word	0x00000000
        /*0010*/ 	.short	0x0009
        /*0012*/ 	.short	0x002a
        /*0014*/ 	.byte	0x00, 0xf0, 0x05, 0x00


	//----- nvinfo : EIATTR_KPARAM_INFO
	.align		4
.L_467:
        /*0018*/ 	.byte	0x04, 0x17
        /*001a*/ 	.short	(.L_469 - .L_468)
.L_468:
        /*001c*/ 	.word	0x00000000
        /*0020*/ 	.short	0x0008
        /*0022*/ 	.short	0x0029
        /*0024*/ 	.byte	0x00, 0xf0, 0x05, 0x00


	//----- nvinfo : EIATTR_KPARAM_INFO
	.align		4
.L_469:
        /*0028*/ 	.byte	0x04, 0x17
        /*002a*/ 	.short	(.L_471 - .L_470)
.L_470:
        /*002c*/ 	.word	0x00000000
        /*0030*/ 	.short	0x0007
        /*0032*/ 	.short	0x0028
        /*0034*/ 	.byte	0x00, 0xf0, 0x05, 0x00


	//----- nvinfo : EIATTR_KPARAM_INFO
	.align		4
.L_471:
        /*0038*/ 	.byte	0x04, 0x17
        /*003a*/ 	.short	(.L_473 - .L_472)
.L_472:
        /*003c*/ 	.word	0x00000000
        /*0040*/ 	.short	0x0006
        /*0042*/ 	.short	0x0024
        /*0044*/ 	.byte	0x00, 0xf0, 0x11, 0x00


	//----- nvinfo : EIATTR_KPARAM_INFO
	.align		4
.L_473:
        /*0048*/ 	.byte	0x04, 0x17
        /*004a*/ 	.short	(.L_475 - .L_474)
.L_474:
        /*004c*/ 	.word	0x00000000
        /*0050*/ 	.short	0x0005
        /*0052*/ 	.short	0x0020
        /*0054*/ 	.byte	0x00, 0xf0, 0x11, 0x00


	//----- nvinfo : EIATTR_KPARAM_INFO
	.align		4
.L_475:
        /*0058*/ 	.byte	0x04, 0x17
        /*005a*/ 	.short	(.L_477 - .L_476)
.L_476:
        /*005c*/ 	.word	0x00000000
        /*0060*/ 	.short	0x0004
        /*0062*/ 	.short	0x001c
        /*0064*/ 	.byte	0x00, 0xf0, 0x11, 0x00


	//----- nvinfo : EIATTR_KPARAM_INFO
	.align		4
.L_477:
        /*0068*/ 	.byte	0x04, 0x17
        /*006a*/ 	.short	(.L_479 - .L_478)
.L_478:
        /*006c*/ 	.word	0x00000000
        /*0070*/ 	.short	0x0003
        /*0072*/ 	.short	0x0018
        /*0074*/ 	.byte	0x00, 0xf0, 0x11, 0x00


	//----- nvinfo : EIATTR_KPARAM_INFO
	.align		4
.L_479:
        /*0078*/ 	.byte	0x04, 0x17
        /*007a*/ 	.short	(.L_481 - .L_480)
.L_480:
        /*007c*/ 	.word	0x00000000
        /*0080*/ 	.short	0x0002
        /*0082*/ 	.short	0x0010
        /*0084*/ 	.byte	0x00, 0xf5, 0x21, 0x00


	//----- nvinfo : EIATTR_KPARAM_INFO
	.align		4
.L_481:
        /*0088*/ 	.byte	0x04, 0x17
        /*008a*/ 	.short	(.L_483 - .L_482)
.L_482:
        /*008c*/ 	.word	0x00000000
        /*0090*/ 	.short	0x0001
        /*0092*/ 	.short	0x0008
        /*0094*/ 	.byte	0x00, 0xf5, 0x21, 0x00


	//----- nvinfo : EIATTR_KPARAM_INFO
	.align		4
.L_483:
        /*0098*/ 	.byte	0x04, 0x17
        /*009a*/ 	.short	(.L_485 - .L_484)
.L_484:
        /*009c*/ 	.word	0x00000000
        /*00a0*/ 	.short	0x0000
        /*00a2*/ 	.short	0x0000
        /*00a4*/ 	.byte	0x00, 0xf5, 0x21, 0x00


	//----- nvinfo : EIATTR_SPARSE_MMA_MASK
	.align		4
.L_485:
        /*00a8*/ 	.byte	0x03, 0x50
        /*00aa*/ 	.short	0x0000


	//----- nvinfo : EIATTR_MAXREG_COUNT
	.align		4
        /*00ac*/ 	.byte	0x03, 0x1b
        /*00ae*/ 	.short	0x00ff


	//----- nvinfo : EIATTR_NUM_BARRIERS
	.align		4
        /*00b0*/ 	.byte	0x02, 0x4c
        /*00b2*/ 	.byte	0x01
	.zero		1


	//----- nvinfo : EIATTR_MERCURY_ISA_VERSION
	.align		4
        /*00b4*/ 	.byte	0x03, 0x5f
        /*00b6*/ 	.short	0x0101


	//----- nvinfo : EIATTR_COOP_GROUP_MASK_REGIDS
	.align		4
        /*00b8*/ 	.byte	0x04, 0x29
        /*00ba*/ 	.short	(.L_487 - .L_486)


	//   ....[0]....
.L_486:
        /*00bc*/ 	.word	0xffffffff


	//   ....[1]....
        /*00c0*/ 	.word	0xffffffff


	//   ....[2]....
        /*00c4*/ 	.word	0xffffffff


	//   ....[3]....
        /*00c8*/ 	.word	0xffffffff


	//   ....[4]....
        /*00cc*/ 	.word	0xffffffff


	//   ....[5]....
        /*00d0*/ 	.word	0xffffffff


	//   ....[6]....
        /*00d4*/ 	.word	0xffffffff


	//   ....[7]....
        /*00d8*/ 	.word	0xffffffff


	//   ....[8]....
        /*00dc*/ 	.word	0xffffffff


	//   ....[9]....
        /*00e0*/ 	.word	0xffffffff


	//----- nvinfo : EIATTR_COOP_GROUP_INSTR_OFFSETS
	.align		4
.L_487:
        /*00e4*/ 	.byte	0x04, 0x28
        /*00e6*/ 	.short	(.L_489 - .L_488)


	//   ....[0]....
.L_488:
        /*00e8*/ 	.word	0x00000880


	//   ....[1]....
        /*00ec*/ 	.word	0x00000900


	//   ....[2]....
        /*00f0*/ 	.word	0x00000930


	//   ....[3]....
        /*00f4*/ 	.word	0x00000950


	//   ....[4]....
        /*00f8*/ 	.word	0x00000970


	//   ....[5]....
        /*00fc*/ 	.word	0x000009f0


	//   ....[6]....
        /*0100*/ 	.word	0x00000a10


	//   ....[7]....
        /*0104*/ 	.word	0x00000a30


	//   ....[8]....
        /*0108*/ 	.word	0x00000a50


	//   ....[9]....
        /*010c*/ 	.word	0x00000a70


	//----- nvinfo : EIATTR_VRC_CTA_INIT_COUNT
	.align		4
.L_489:
        /*0110*/ 	.byte	0x02, 0x4a
	.zero		1
	.zero		1


	//----- nvinfo : EIATTR_EXIT_INSTR_OFFSETS
	.align		4
        /*0114*/ 	.byte	0x04, 0x1c
        /*0116*/ 	.short	(.L_491 - .L_490)


	//   ....[0]....
.L_490:
        /*0118*/ 	.word	0x00000b30


	//   ....[1]....
        /*011c*/ 	.word	0x00000c20


	//   ....[2]....
        /*0120*/ 	.word	0x00000ce0


	//   ....[3]....
        /*0124*/ 	.word	0x00000da0


	//   ....[4]....
        /*0128*/ 	.word	0x00000e60


	//   ....[5]....
        /*012c*/ 	.word	0x00000f20


	//   ....[6]....
        /*0130*/ 	.word	0x00000fc0


	//   ....[7]....
        /*0134*/ 	.word	0x00000fd0


	//   ....[8]....
        /*0138*/ 	.word	0x000010e0


	//   ....[9]....
        /*013c*/ 	.word	0x000011c0


	//   ....[10]....
        /*0140*/ 	.word	0x000012a0


	//   ....[11]....
        /*0144*/ 	.word	0x00001380


	//   ....[12]....
        /*0148*/ 	.word	0x00001460


	//   ....[13]....
        /*014c*/ 	.word	0x00001520


	//   ....[14]....
        /*0150*/ 	.word	0x000015a0


	//   ....[15]....
        /*0154*/ 	.word	0x00001680


	//   ....[16]....
        /*0158*/ 	.word	0x00001730


	//   ....[17]....
        /*015c*/ 	.word	0x000017e0


	//   ....[18]....
        /*0160*/ 	.word	0x00001890


	//   ....[19]....
        /*0164*/ 	.word	0x00001940


	//   ....[20]....
        /*0168*/ 	.word	0x000019d0


	//   ....[21]....
        /*016c*/ 	.word	0x000019e0


	//   ....[22]....
        /*0170*/ 	.word	0x00001ad0


	//   ....[23]....
        /*0174*/ 	.word	0x00001b90


	//   ....[24]....
        /*0178*/ 	.word	0x00001c50


	//   ....[25]....
        /*017c*/ 	.word	0x00001d10


	//   ....[26]....
        /*0180*/ 	.word	0x00001dd0


	//   ....[27]....
        /*0184*/ 	.word	0x00001e70


	//----- nvinfo : EIATTR_CRS_STACK_SIZE
	.align		4
.L_491:
        /*0188*/ 	.byte	0x04, 0x1e
        /*018a*/ 	.short	(.L_493 - .L_492)
.L_492:
        /*018c*/ 	.word	0x00000000


	//----- nvinfo : EIATTR_CBANK_PARAM_SIZE
	.align		4
.L_493:
        /*0190*/ 	.byte	0x03, 0x19
        /*0192*/ 	.short	0x002b


	//----- nvinfo : EIATTR_PARAM_CBANK
	.align		4
        /*0194*/ 	.byte	0x04, 0x0a
        /*0196*/ 	.short	(.L_495 - .L_494)
	.align		4
.L_494:
        /*0198*/ 	.word	index@(.nv.constant0._Z15rms_norm_kernelILi6EEvPKvPK6__halfPvffiibbb)
        /*019c*/ 	.short	0x0380
        /*019e*/ 	.short	0x002b


	//----- nvinfo : EIATTR_SW_WAR
	.align		4
.L_495:
        /*01a0*/ 	.byte	0x04, 0x36
        /*01a2*/ 	.short	(.L_497 - .L_496)
.L_496:
        /*01a4*/ 	.word	0x00000008
.L_497:


//--------------------- .nv.info._Z15rms_norm_kernelILi5EEvPKvPK6__halfPvffiibbb --------------------------
	.section	.nv.info._Z15rms_norm_kernelILi5EEvPKvPK6__halfPvffiibbb,"",@"SHT_CUDA_INFO"
	.sectionflags	@""
	.align	4


	//----- nvinfo : EIATTR_CUDA_API_VERSION
	.align		4
        /*0000*/ 	.byte	0x04, 0x37
        /*0002*/ 	.short	(.L_499 - .L_498)
.L_498:
        /*0004*/ 	.word	0x00000082


	//----- nvinfo : EIATTR_KPARAM_INFO
	.align		4
.L_499:
        /*0008*/ 	.byte	0x04, 0x17
        /*000a*/ 	.short	(.L_501 - .L_500)
.L_500:
        /*000c*/ 	.word	0x00000000
        /*0010*/ 	.short	0x0009
        /*0012*/ 	.short	0x002a
        /*0014*/ 	.byte	0x00, 0xf0, 0x05, 0x00


	//----- nvinfo : EIATTR_KPARAM_INFO
	.align		4
.L_501:
        /*0018*/ 	.byte	0x04, 0x17
        /*001a*/ 	.short	(.L_503 - .L_502)
.L_502:
        /*001c*/ 	.word	0x00000000
        /*0020*/ 	.short	0x0008
        /*0022*/ 	.short	0x0029
        /*0024*/ 	.byte	0x00, 0xf0, 0x05, 0x00


	//----- nvinfo : EIATTR_KPARAM_INFO
	.align		4
.L_503:
        /*0028*/ 	.byte	0x04, 0x17
        /*002a*/ 	.short	(.L_505 - .L_504)
.L_504:
        /*002c*/ 	.word	0x00000000
        /*0030*/ 	.short	0x0007
        /*0032*/ 	.short	0x0028
        /*0034*/ 	.byte	0x00, 0xf0, 0x05, 0x00


	//----- nvinfo : EIATTR_KPARAM_INFO
	.align		4
.L_505:
        /*0038*/ 	.byte	0x04, 0x17
        /*003a*/ 	.short	(.L_507 - .L_506)
.L_506:
        /*003c*/ 	.word	0x00000000
        /*0040*/ 	.short	0x0006
        /*0042*/ 	.short	0x0024
        /*0044*/ 	.byte	0x00, 0xf0, 0x11, 0x00


	//----- nvinfo : EIATTR_KPARAM_INFO
	.align		4
.L_507:
        /*0048*/ 	.byte	0x04, 0x17
        /*004a*/ 	.short	(.L_509 - .L_508)
.L_508:
        /*004c*/ 	.word	0x00000000
        /*0050*/ 	.short	0x0005
        /*0052*/ 	.short	0x0020
        /*0054*/ 	.byte	0x00, 0xf0, 0x11, 0x00


	//----- nvinfo : EIATTR_KPARAM_INFO
	.align		4
.L_509:
        /*0058*/ 	.byte	0x04, 0x17
        /*005a*/ 	.short	(.L_511 - .L_510)
.L_510:
        /*005c*/ 	.word	0x00000000
        /*0060*/ 	.short	0x0004
        /*0062*/ 	.short	0x001c
        /*0064*/ 	.byte	0x00, 0xf0, 0x11, 0x00


	//----- nvinfo : EIATTR_KPARAM_INFO
	.align		4
.L_511:
        /*0068*/ 	.byte	0x04, 0x17
        /*006a*/ 	.short	(.L_513 - .L_512)
.L_512:
        /*006c*/ 	.word	0x00000000
        /*0070*/ 	.short	0x0003
        /*0072*/ 	.short	0x0018
        /*0074*/ 	.byte	0x00, 0xf0, 0x11, 0x00


	//----- nvinfo : EIATTR_KPARAM_INFO
	.align		4
.L_513:
        /*0078*/ 	.byte	0x04, 0x17
        /*007a*/ 	.short	(.L_515 - .L_514)
.L_514:
        /*007c*/ 	.word	0x00000000
        /*0080*/ 	.short	0x0002
        /*0082*/ 	.short	0x0010
        /*0084*/ 	.byte	0x00, 0xf5, 0x21, 0x00


	//----- nvinfo : EIATTR_KPARAM_INFO
	.align		4
.L_515:
        /*0088*/ 	.byte	0x04, 0x17
        /*008a*/ 	.short	(.L_517 - .L_516)
.L_516:
        /*008c*/ 	.word	0x00000000
        /*0090*/ 	.short	0x0001
        /*0092*/ 	.short	0x0008
        /*0094*/ 	.byte	0x00, 0xf5, 0x21, 0x00


	//----- nvinfo : EIATTR_KPARAM_INFO
	.align		4
.L_517:
        /*0098*/ 	.byte	0x04, 0x17
        /*009a*/ 	.short	(.L_519 - .L_518)
.L_518:
        /*009c*/ 	.word	0x00000000
        /*00a0*/ 	.short	0x0000
        /*00a2*/ 	.short	0x0000
        /*00a4*/ 	.byte	0x00, 0xf5, 0x21, 0x00


	//----- nvinfo : EIATTR_SPARSE_MMA_MASK
	.align		4
.L_519:
        /*00a8*/ 	.byte	0x03, 0x50
        /*00aa*/ 	.short	0x0000


	//----- nvinfo : EIATTR_MAXREG_COUNT
	.align		4
        /*00ac*/ 	.byte	0x03, 0x1b
        /*00ae*/ 	.short	0x00ff


	//----- nvinfo : EIATTR_NUM_BARRIERS
	.align		4
        /*00b0*/ 	.byte	0x02, 0x4c
        /*00b2*/ 	.byte	0x01
	.zero		1


	//----- nvinfo : EIATTR_MERCURY_ISA_VERSION
	.align		4
        /*00b4*/ 	.byte	0x03, 0x5f
        /*00b6*/ 	.short	0x0101


	//----- nvinfo : EIATTR_COOP_GROUP_MASK_REGIDS
	.align		4
        /*00b8*/ 	.byte	0x04, 0x29
        /*00ba*/ 	.short	(.L_521 - .L_520)


	//   ....[0]....
.L_520:
        /*00bc*/ 	.word	0xffffffff


	//   ....[1]....
        /*00c0*/ 	.word	0xffffffff


	//   ....[2]....
        /*00c4*/ 	.word	0xffffffff


	//   ....[3]....
        /*00c8*/ 	.word	0xffffffff


	//   ....[4]....
        /*00cc*/ 	.word	0xffffffff


	//   ....[5]....
        /*00d0*/ 	.word	0xffffffff


	//   ....[6]....
        /*00d4*/ 	.word	0xffffffff


	//   ....[7]....
        /*00d8*/ 	.word	0xffffffff


	//   ....[8]....
        /*00dc*/ 	.word	0xffffffff


	//   ....[9]....
        /*00e0*/ 	.word	0xffffffff


	//----- nvinfo : EIATTR_COOP_GROUP_INSTR_OFFSETS
	.align		4
.L_521:
        /*00e4*/ 	.byte	0x04, 0x28
        /*00e6*/ 	.short	(.L_523 - .L_522)


	//   ....[0]....
.L_522:
        /*00e8*/ 	.word	0x00000760


	//   ....[1]....
        /*00ec*/ 	.word	0x000007e0


	//   ....[2]....
        /*00f0*/ 	.word	0x00000810


	//   ....[3]....
        /*00f4*/ 	.word	0x00000830


	//   ....[4]....
        /*00f8*/ 	.word	0x00000850


	//   ....[5]....
        /*00fc*/ 	.word	0x000008d0


	//   ....[6]....
        /*0100*/ 	.word	0x000008f0


	//   ....[7]....
        /*0104*/ 	.word	0x00000910


	//   ....[8]....
        /*0108*/ 	.word	0x00000930


	//   ....[9]....
        /*010c*/ 	.word	0x00000950


	//----- nvinfo : EIATTR_VRC_CTA_INIT_COUNT
	.align		4
.L_523:
        /*0110*/ 	.byte	0x02, 0x4a
	.zero		1
	.zero		1


	//----- nvinfo : EIATTR_EXIT_INSTR_OFFSETS
	.align		4
        /*0114*/ 	.byte	0x04, 0x1c
        /*0116*/ 	.short	(.L_525 - .L_524)


	//   ....[0]....
.L_524:
        /*0118*/ 	.word	0x00000a10


	//   ....[1]....
        /*011c*/ 	.word	0x00000b00


	//   ....[2]....
        /*0120*/ 	.word	0x00000bc0


	//   ....[3]....
        /*0124*/ 	.word	0x00000c80


	//   ....[4]....
        /*0128*/ 	.word	0x00000d40


	//   ....[5]....
        /*012c*/ 	.word	0x00000de0


	//   ....[6]....
        /*0130*/ 	.word	0x00000df0


	//   ....[7]....
        /*0134*/ 	.word	0x00000f00


	//   ....[8]....
        /*0138*/ 	.word	0x00000fe0


	//   ....[9]....
        /*013c*/ 	.word	0x000010c0


	//   ....[10]....
        /*0140*/ 	.word	0x000011a0


	//   ....[11]....
        /*0144*/ 	.word	0x00001260


	//   ....[12]....
        /*0148*/ 	.word	0x000012e0


	//   ....[13]....
        /*014c*/ 	.word	0x000013c0


	//   ....[14]....
        /*0150*/ 	.word	0x00001470


	//   ....[15]....
        /*0154*/ 	.word	0x00001520


	//   ....[16]....
        /*0158*/ 	.word	0x000015d0


	//   ....[17]....
        /*015c*/ 	.word	0x00001660


	//   ....[18]....
        /*0160*/ 	.word	0x00001670


	//   ....[19]....
        /*0164*/ 	.word	0x00001760


	//   ....[20]....
        /*0168*/ 	.word	0x00001820


	//   ....[21]....
        /*016c*/ 	.word	0x000018e0


	//   ....[22]....
        /*0170*/ 	.word	0x000019a0


	//   ....[23]....
        /*0174*/ 	.word	0x00001a40


	//----- nvinfo : EIATTR_CRS_STACK_SIZE
	.align		4
.L_525:
        /*0178*/ 	.byte	0x04, 0x1e
        /*017a*/ 	.short	(.L_527 - .L_526)
.L_526:
        /*017c*/ 	.word	0x00000000


	//----- nvinfo : EIATTR_CBANK_PARAM_SIZE
	.align		4
.L_527:
        /*0180*/ 	.byte	0x03, 0x19
        /*0182*/ 	.short	0x002b


	//----- nvinfo : EIATTR_PARAM_CBANK
	.align		4
        /*0184*/ 	.byte	0x04, 0x0a
        /*0186*/ 	.short	(.L_529 - .L_528)
	.align		4
.L_528:
        /*0188*/ 	.word	index@(.nv.constant0._Z15rms_norm_kernelILi5EEvPKvPK6__halfPvffiibbb)
        /*018c*/ 	.short	0x0380
        /*018e*/ 	.short	0x002b


	//----- nvinfo : EIATTR_SW_WAR
	.align		4
.L_529:
        /*0190*/ 	.byte	0x04, 0x36
        /*0192*/ 	.short	(.L_531 - .L_530)
.L_530:
        /*0194*/ 	.word	0x00000008
.L_531:


//--------------------- .nv.info._Z15rms_norm_kernelILi4EEvPKvPK6__halfPvffiibbb --------------------------
	.section	.nv.info._Z15rms_norm_kernelILi4EEvPKvPK6__halfPvffiibbb,"",@"SHT_CUDA_INFO"
	.sectionflags	@""
	.align	4


	//----- nvinfo : EIATTR_CUDA_API_VERSION
	.align		4
        /*0000*/ 	.byte	0x04, 0x37
        /*0002*/ 	.short	(.L_533 - .L_532)
.L_532:
        /*0004*/ 	.word	0x00000082


	//----- nvinfo : EIATTR_KPARAM_INFO
	.align		4
.L_533:
        /*0008*/ 	.byte	0x04, 0x17
        /*000a*/ 	.short	(.L_535 - .L_534)
.L_534:
        /*000c*/ 	.word	0x00000000
        /*0010*/ 	.short	0x0009
        /*0012*/ 	.short	0x002a
        /*0014*/ 	.byte	0x00, 0xf0, 0x05, 0x00


	//----- nvinfo : EIATTR_KPARAM_INFO
	.align		4
.L_535:
        /*0018*/ 	.byte	0x04, 0x17
        /*001a*/ 	.short	(.L_537 - .L_536)
.L_536:
        /*001c*/ 	.word	0x00000000
        /*0020*/ 	.short	0x0008
        /*0022*/ 	.short	0x0029
        /*0024*/ 	.byte	0x00, 0xf0, 0x05, 0x00


	//----- nvinfo : EIATTR_KPARAM_INFO
	.align		4
.L_537:
        /*0028*/ 	.byte	0x04, 0x17
        /*002a*/ 	.short	(.L_539 - .L_538)
.L_538:
        /*002c*/ 	.word	0x00000000
        /*0030*/ 	.short	0x0007
        /*0032*/ 	.short	0x0028
        /*0034*/ 	.byte	0x00, 0xf0, 0x05, 0x00


	//----- nvinfo : EIATTR_KPARAM_INFO
	.align		4
.L_539:
        /*0038*/ 	.byte	0x04, 0x17
        /*003a*/ 	.short	(.L_541 - .L_540)
.L_540:
        /*003c*/ 	.word	0x00000000
        /*0040*/ 	.short	0x0006
        /*0042*/ 	.short	0x0024
        /*0044*/ 	.byte	0x00, 0xf0, 0x11, 0x00


	//----- nvinfo : EIATTR_KPARAM_INFO
	.align		4
.L_541:
        /*0048*/ 	.byte	0x04, 0x17
        /*004a*/ 	.short	(.L_543 - .L_542)
.L_542:
        /*004c*/ 	.word	0x00000000
        /*0050*/ 	.short	0x0005
        /*0052*/ 	.short	0x0020
        /*0054*/ 	.byte	0x00, 0xf0, 0x11, 0x00


	//----- nvinfo : EIATTR_KPARAM_INFO
	.align		4
.L_543:
        /*0058*/ 	.byte	0x04, 0x17
        /*005a*/ 	.short	(.L_545 - .L_544)
.L_544:
        /*005c*/ 	.word	0x00000000
        /*0060*/ 	.short	0x0004
        /*0062*/ 	.short	0x001c
        /*0064*/ 	.byte	0x00, 0xf0, 0x11, 0x00


	//----- nvinfo : EIATTR_KPARAM_INFO
	.align		4
.L_545:
        /*0068*/ 	.byte	0x04, 0x17
        /*006a*/ 	.short	(.L_547 - .L_546)
.L_546:
        /*006c*/ 	.word	0x00000000
        /*0070*/ 	.short	0x0003
        /*0072*/ 	.short	0x0018
        /*0074*/ 	.byte	0x00, 0xf0, 0x11, 0x00


	//----- nvinfo : EIATTR_KPARAM_INFO
	.align		4
.L_547:
        /*0078*/ 	.byte	0x04, 0x17
        /*007a*/ 	.short	(.L_549 - .L_548)
.L_548:
        /*007c*/ 	.word	0x00000000
        /*0080*/ 	.short	0x0002
        /*0082*/ 	.short	0x0010
        /*0084*/ 	.byte	0x00, 0xf5, 0x21, 0x00


	//----- nvinfo : EIATTR_KPARAM_INFO
	.align		4
.L_549:
        /*0088*/ 	.byte	0x04, 0x17
        /*008a*/ 	.short	(.L_551 - .L_550)
.L_550:
        /*008c*/ 	.word	0x00000000
        /*0090*/ 	.short	0x0001
        /*0092*/ 	.short	0x0008
        /*0094*/ 	.byte	0x00, 0xf5, 0x21, 0x00


	//----- nvinfo : EIATTR_KPARAM_INFO
	.align		4
.L_551:
        /*0098*/ 	.byte	0x04, 0x17
        /*009a*/ 	.short	(.L_553 - .L_552)
.L_552:
        /*009c*/ 	.word	0x00000000
        /*00a0*/ 	.short	0x0000
        /*00a2*/ 	.short	0x0000
        /*00a4*/ 	.byte	0x00, 0xf5, 0x21, 0x00


	//----- nvinfo : EIATTR_SPARSE_MMA_MASK
	.align		4
.L_553:
        /*00a8*/ 	.byte	0x03, 0x50
        /*00aa*/ 	.short	0x0000


	//----- nvinfo : EIATTR_MAXREG_COUNT
	.align		4
        /*00ac*/ 	.byte	0x03, 0x1b
        /*00ae*/ 	.short	0x00ff


	//----- nvinfo : EIATTR_NUM_BARRIERS
	.align		4
        /*00b0*/ 	.byte	0x02, 0x4c
        /*00b2*/ 	.byte	0x01
	.zero		1


	//----- nvinfo : EIATTR_MERCURY_ISA_VERSION
	.align		4
        /*00b4*/ 	.byte	0x03, 0x5f
        /*00b6*/ 	.short	0x0101


	//----- nvinfo : EIATTR_COOP_GROUP_MASK_REGIDS
	.align		4
        /*00b8*/ 	.byte	0x04, 0x29
        /*00ba*/ 	.short	(.L_555 - .L_554)


	//   ....[0]....
.L_554:
        /*00bc*/ 	.word	0xffffffff


	//   ....[1]....
        /*00c0*/ 	.word	0xffffffff


	//   ....[2]....
        /*00c4*/ 	.word	0xffffffff


	//   ....[3]....
        /*00c8*/ 	.word	0xffffffff


	//   ....[4]....
        /*00cc*/ 	.word	0xffffffff


	//   ....[5]....
        /*00d0*/ 	.word	0xffffffff


	//   ....[6]....
        /*00d4*/ 	.word	0xffffffff


	//   ....[7]....
        /*00d8*/ 	.word	0xffffffff


	//   ....[8]....
        /*00dc*/ 	.word	0xffffffff


	//   ....[9]....
        /*00e0*/ 	.word	0xffffffff


	//----- nvinfo : EIATTR_COOP_GROUP_INSTR_OFFSETS
	.align		4
.L_555:
        /*00e4*/ 	.byte	0x04, 0x28
        /*00e6*/ 	.short	(.L_557 - .L_556)


	//   ....[0]....
.L_556:
        /*00e8*/ 	.word	0x00000640


	//   ....[1]....
        /*00ec*/ 	.word	0x000006c0


	//   ....[2]....
        /*00f0*/ 	.word	0x000006f0


	//   ....[3]....
        /*00f4*/ 	.word	0x00000710


	//   ....[4]....
        /*00f8*/ 	.word	0x00000730


	//   ....[5]....
        /*00fc*/ 	.word	0x000007b0


	//   ....[6]....
        /*0100*/ 	.word	0x000007d0


	//   ....[7]....
        /*0104*/ 	.word	0x000007f0


	//   ....[8]....
        /*0108*/ 	.word	0x00000810


	//   ....[9]....
        /*010c*/ 	.word	0x00000830


	//----- nvinfo : EIATTR_VRC_CTA_INIT_COUNT
	.align		4
.L_557:
        /*0110*/ 	.byte	0x02, 0x4a
	.zero		1
	.zero		1


	//----- nvinfo : EIATTR_EXIT_INSTR_OFFSETS
	.align		4
        /*0114*/ 	.byte	0x04, 0x1c
        /*0116*/ 	.short	(.L_559 - .L_558)


	//   ....[0]....
.L_558:
        /*0118*/ 	.word	0x000008f0


	//   ....[1]....
        /*011c*/ 	.word	0x000009e0


	//   ....[2]....
        /*0120*/ 	.word	0x00000aa0


	//   ....[3]....
        /*0124*/ 	.word	0x00000b60


	//   ....[4]....
        /*0128*/ 	.word	0x00000c00


	//   ....[5]....
        /*012c*/ 	.word	0x00000c10


	//   ....[6]....
        /*0130*/ 	.word	0x00000d20


	//   ....[7]....
        /*0134*/ 	.word	0x00000e00


	//   ....[8]....
        /*0138*/ 	.word	0x00000ee0


	//   ....[9]....
        /*013c*/ 	.word	0x00000fa0


	//   ....[10]....
        /*0140*/ 	.word	0x00001020


	//   ....[11]....
        /*0144*/ 	.word	0x00001100


	//   ....[12]....
        /*0148*/ 	.word	0x000011b0


	//   ....[13]....
        /*014c*/ 	.word	0x00001260


	//   ....[14]....
        /*0150*/ 	.word	0x000012f0


	//   ....[15]....
        /*0154*/ 	.word	0x00001300


	//   ....[16]....
        /*0158*/ 	.word	0x000013f0


	//   ....[17]....
        /*015c*/ 	.word	0x000014b0


	//   ....[18]....
        /*0160*/ 	.word	0x00001570


	//   ....[19]....
        /*0164*/ 	.word	0x00001610


	//----- nvinfo : EIATTR_CRS_STACK_SIZE
	.align		4
.L_559:
        /*0168*/ 	.byte	0x04, 0x1e
        /*016a*/ 	.short	(.L_561 - .L_560)
.L_560:
        /*016c*/ 	.word	0x00000000


	//----- nvinfo : EIATTR_CBANK_PARAM_SIZE
	.align		4
.L_561:
        /*0170*/ 	.byte	0x03, 0x19
        /*0172*/ 	.short	0x002b


	//----- nvinfo : EIATTR_PARAM_CBANK
	.align		4
        /*0174*/ 	.byte	0x04, 0x0a
        /*0176*/ 	.short	(.L_563 - .L_562)
	.align		4
.L_562:
        /*0178*/ 	.word	index@(.nv.constant0._Z15rms_norm_kernelILi4EEvPKvPK6__halfPvffiibbb)
        /*017c*/ 	.short	0x0380
        /*017e*/ 	.short	0x002b


	//----- nvinfo : EIATTR_SW_WAR
	.align		4
.L_563:
        /*0180*/ 	.byte	0x04, 0x36
        /*0182*/ 	.short	(.L_565 - .L_564)
.L_564:
        /*0184*/ 	.word	0x00000008
.L_565:


//--------------------- .nv.info._Z15rms_norm_kernelILi3EEvPKvPK6__halfPvffiibbb --------------------------
	.section	.nv.info._Z15rms_norm_kernelILi3EEvPKvPK6__halfPvffiibbb,"",@"SHT_CUDA_INFO"
	.sectionflags	@""
	.align	4


	//----- nvinfo : EIATTR_CUDA_API_VERSION
	.align		4
        /*0000*/ 	.byte	0x04, 0x37
        /*0002*/ 	.short	(.L_567 - .L_566)
.L_566:
        /*0004*/ 	.word	0x00000082


	//----- nvinfo : EIATTR_KPARAM_INFO
	.align		4
.L_567:
        /*0008*/ 	.byte	0x04, 0x17
        /*000a*/ 	.short	(.L_569 - .L_568)
.L_568:
        /*000c*/ 	.word	0x00000000
        /*0010*/ 	.short	0x0009
        /*0012*/ 	.short	0x002a
        /*0014*/ 	.byte	0x00, 0xf0, 0x05, 0x00


	//----- nvinfo : EIATTR_KPARAM_INFO
	.align		4
.L_569:
        /*0018*/ 	.byte	0x04, 0x17
        /*001a*/ 	.short	(.L_571 - .L_570)
.L_570:
        /*001c*/ 	.word	0x00000000
        /*0020*/ 	.short	0x0008
        /*0022*/ 	.short	0x0029
        /*0024*/ 	.byte	0x00, 0xf0, 0x05, 0x00


	//----- nvinfo : EIATTR_KPARAM_INFO
	.align		4
.L_571:
        /*0028*/ 	.byte	0x04, 0x17
        /*002a*/ 	.short	(.L_573 - .L_572)
.L_572:
        /*002c*/ 	.word	0x00000000
        /*0030*/ 	.short	0x0007
        /*0032*/ 	.short	0x0028
        /*0034*/ 	.byte	0x00, 0xf0, 0x05, 0x00


	//----- nvinfo : EIATTR_KPARAM_INFO
	.align		4
.L_573:
        /*0038*/ 	.byte	0x04, 0x17
        /*003a*/ 	.short	(.L_575 - .L_574)
.L_574:
        /*003c*/ 	.word	0x00000000
        /*0040*/ 	.short	0x0006
        /*0042*/ 	.short	0x0024
        /*0044*/ 	.byte	0x00, 0xf0, 0x11, 0x00


	//----- nvinfo : EIATTR_KPARAM_INFO
	.align		4
.L_575:
        /*0048*/ 	.byte	0x04, 0x17
        /*004a*/ 	.short	(.L_577 - .L_576)
.L_576:
        /*004c*/ 	.word	0x00000000
        /*0050*/ 	.short	0x0005
        /*0052*/ 	.short	0x0020
        /*0054*/ 	.byte	0x00, 0xf0, 0x11, 0x00


	//----- nvinfo : EIATTR_KPARAM_INFO
	.align		4
.L_577:
        /*0058*/ 	.byte	0x04, 0x17
        /*005a*/ 	.short	(.L_579 - .L_578)
.L_578:
        /*005c*/ 	.word	0x00000000
        /*0060*/ 	.short	0x0004
        /*0062*/ 	.short	0x001c
        /*0064*/ 	.byte	0x00, 0xf0, 0x11, 0x00


	//----- nvinfo : EIATTR_KPARAM_INFO
	.align		4
.L_579:
        /*0068*/ 	.byte	0x04, 0x17
        /*006a*/ 	.short	(.L_581 - .L_580)
.L_580:
        /*006c*/ 	.word	0x00000000
        /*0070*/ 	.short	0x0003
        /*0072*/ 	.short	0x0018
        /*0074*/ 	.byte	0x00, 0xf0, 0x11, 0x00


	//----- nvinfo : EIATTR_KPARAM_INFO
	.align		4
.L_581:
        /*0078*/ 	.byte	0x04, 0x17
        /*007a*/ 	.short	(.L_583 - .L_582)
.L_582:
        /*007c*/ 	.word	0x00000000
        /*0080*/ 	.short	0x0002
        /*0082*/ 	.short	0x0010
        /*0084*/ 	.byte	0x00, 0xf5, 0x21, 0x00


	//----- nvinfo : EIATTR_KPARAM_INFO
	.align		4
.L_583:
        /*0088*/ 	.byte	0x04, 0x17
        /*008a*/ 	.short	(.L_585 - .L_584)
.L_584:
        /*008c*/ 	.word	0x00000000
        /*0090*/ 	.short	0x0001
        /*0092*/ 	.short	0x0008
        /*0094*/ 	.byte	0x00, 0xf5, 0x21, 0x00


	//----- nvinfo : EIATTR_KPARAM_INFO
	.align		4
.L_585:
        /*0098*/ 	.byte	0x04, 0x17
        /*009a*/ 	.short	(.L_587 - .L_586)
.L_586:
        /*009c*/ 	.word	0x00000000
        /*00a0*/ 	.short	0x0000
        /*00a2*/ 	.short	0x0000
        /*00a4*/ 	.byte	0x00, 0xf5, 0x21, 0x00


	//----- nvinfo : EIATTR_SPARSE_MMA_MASK
	.align		4
.L_587:
        /*00a8*/ 	.byte	0x03, 0x50
        /*00aa*/ 	.short	0x0000


	//----- nvinfo : EIATTR_MAXREG_COUNT
	.align		4
        /*00ac*/ 	.byte	0x03, 0x1b
        /*00ae*/ 	.short	0x00ff


	//----- nvinfo : EIATTR_NUM_BARRIERS
	.align		4
        /*00b0*/ 	.byte	0x02, 0x4c
        /*00b2*/ 	.byte	0x01
	.zero		1


	//----- nvinfo : EIATTR_MERCURY_ISA_VERSION
	.align		4
        /*00b4*/ 	.byte	0x03, 0x5f
        /*00b6*/ 	.short	0x0101


	//----- nvinfo : EIATTR_COOP_GROUP_MASK_REGIDS
	.align		4
        /*00b8*/ 	.byte	0x04, 0x29
        /*00ba*/ 	.short	(.L_589 - .L_588)


	//   ....[0]....
.L_588:
        /*00bc*/ 	.word	0xffffffff


	//   ....[1]....
        /*00c0*/ 	.word	0xffffffff


	//   ....[2]....
        /*00c4*/ 	.word	0xffffffff


	//   ....[3]....
        /*00c8*/ 	.word	0xffffffff


	//   ....[4]....
        /*00cc*/ 	.word	0xffffffff


	//   ....[5]....
        /*00d0*/ 	.word	0xffffffff


	//   ....[6]....
        /*00d4*/ 	.word	0xffffffff


	//   ....[7]....
        /*00d8*/ 	.word	0xffffffff


	//   ....[8]....
        /*00dc*/ 	.word	0xffffffff


	//   ....[9]....
        /*00e0*/ 	.word	0xffffffff


	//----- nvinfo : EIATTR_COOP_GROUP_INSTR_OFFSETS
	.align		4
.L_589:
        /*00e4*/ 	.byte	0x04, 0x28
        /*00e6*/ 	.short	(.L_591 - .L_590)


	//   ....[0]....
.L_590:
        /*00e8*/ 	.word	0x00000520


	//   ....[1]....
        /*00ec*/ 	.word	0x000005a0


	//   ....[2]....
        /*00f0*/ 	.word	0x000005d0


	//   ....[3]....
        /*00f4*/ 	.word	0x000005f0


	//   ....[4]....
        /*00f8*/ 	.word	0x00000610


	//   ....[5]....
        /*00fc*/ 	.word	0x00000690


	//   ....[6]....
        /*0100*/ 	.word	0x000006b0


	//   ....[7]....
        /*0104*/ 	.word	0x000006d0


	//   ....[8]....
        /*0108*/ 	.word	0x000006f0


	//   ....[9]....
        /*010c*/ 	.word	0x00000710


	//----- nvinfo : EIATTR_VRC_CTA_INIT_COUNT
	.align		4
.L_591:
        /*0110*/ 	.byte	0x02, 0x4a
	.zero		1
	.zero		1


	//----- nvinfo : EIATTR_EXIT_INSTR_OFFSETS
	.align		4
        /*0114*/ 	.byte	0x04, 0x1c
        /*0116*/ 	.short	(.L_593 - .L_592)


	//   ....[0]....
.L_592:
        /*0118*/ 	.word	0x000007d0


	//   ....[1]....
        /*011c*/ 	.word	0x000008c0


	//   ....[2]....
        /*0120*/ 	.word	0x00000980


	//   ....[3]....
        /*0124*/ 	.word	0x00000a20


	//   ....[4]....
        /*0128*/ 	.word	0x00000a30


	//   ....[5]....
        /*012c*/ 	.word	0x00000b40


	//   ....[6]....
        /*0130*/ 	.word	0x00000c20


	//   ....[7]....
        /*0134*/ 	.word	0x00000ce0


	//   ....[8]....
        /*0138*/ 	.word	0x00000d60


	//   ....[9]....
        /*013c*/ 	.word	0x00000e40


	//   ....[10]....
        /*0140*/ 	.word	0x00000ef0


	//   ....[11]....
        /*0144*/ 	.word	0x00000f80


	//   ....[12]....
        /*0148*/ 	.word	0x00000f90


	//   ....[13]....
        /*014c*/ 	.word	0x00001080


	//   ....[14]....
        /*0150*/ 	.word	0x00001140


	//   ....[15]....
        /*0154*/ 	.word	0x000011e0


	//----- nvinfo : EIATTR_CRS_STACK_SIZE
	.align		4
.L_593:
        /*0158*/ 	.byte	0x04, 0x1e
        /*015a*/ 	.short	(.L_595 - .L_594)
.L_594:
        /*015c*/ 	.word	0x00000000


	//----- nvinfo : EIATTR_CBANK_PARAM_SIZE
	.align		4
.L_595:
        /*0160*/ 	.byte	0x03, 0x19
        /*0162*/ 	.short	0x002b


	//----- nvinfo : EIATTR_PARAM_CBANK
	.align		4
        /*0164*/ 	.byte	0x04, 0x0a
        /*0166*/ 	.short	(.L_597 - .L_596)
	.align		4
.L_596:
        /*0168*/ 	.word	index@(.nv.constant0._Z15rms_norm_kernelILi3EEvPKvPK6__halfPvffiibbb)
        /*016c*/ 	.short	0x0380
        /*016e*/ 	.short	0x002b


	//----- nvinfo : EIATTR_SW_WAR
	.align		4
.L_597:
        /*0170*/ 	.byte	0x04, 0x36
        /*0172*/ 	.short	(.L_599 - .L_598)
.L_598:
        /*0174*/ 	.word	0x00000008
.L_599:


//--------------------- .nv.info._Z15rms_norm_kernelILi2EEvPKvPK6__halfPvffiibbb --------------------------
	.section	.nv.info._Z15rms_norm_kernelILi2EEvPKvPK6__halfPvffiibbb,"",@"SHT_CUDA_INFO"
	.sectionflags	@""
	.align	4


	//----- nvinfo : EIATTR_CUDA_API_VERSION
	.align		4
        /*0000*/ 	.byte	0x04, 0x37
        /*0002*/ 	.short	(.L_601 - .L_600)
.L_600:
        /*0004*/ 	.word	0x00000082


	//----- nvinfo : EIATTR_KPARAM_INFO
	.align		4
.L_601:
        /*0008*/ 	.byte	0x04, 0x17
        /*000a*/ 	.short	(.L_603 - .L_602)
.L_602:
        /*000c*/ 	.word	0x00000000
        /*0010*/ 	.short	0x0009
        /*0012*/ 	.short	0x002a
        /*0014*/ 	.byte	0x00, 0xf0, 0x05, 0x00


	//----- nvinfo : EIATTR_KPARAM_INFO
	.align		4
.L_603:
        /*0018*/ 	.byte	0x04, 0x17
        /*001a*/ 	.short	(.L_605 - .L_604)
.L_604:
        /*001c*/ 	.word	0x00000000
        /*0020*/ 	.short	0x0008
        /*0022*/ 	.short	0x0029
        /*0024*/ 	.byte	0x00, 0xf0, 0x05, 0x00


	//----- nvinfo : EIATTR_KPARAM_INFO
	.align		4
.L_605:
        /*0028*/ 	.byte	0x04, 0x17
        /*002a*/ 	.short	(.L_607 - .L_606)
.L_606:
        /*002c*/ 	.word	0x00000000
        /*0030*/ 	.short	0x0007
        /*0032*/ 	.short	0x0028
        /*0034*/ 	.byte	0x00, 0xf0, 0x05, 0x00


	//----- nvinfo : EIATTR_KPARAM_INFO
	.align		4
.L_607:
        /*0038*/ 	.byte	0x04, 0x17
        /*003a*/ 	.short	(.L_609 - .L_608)
.L_608:
        /*003c*/ 	.word	0x00000000
        /*0040*/ 	.short	0x0006
        /*0042*/ 	.short	0x0024
        /*0044*/ 	.byte	0x00, 0xf0, 0x11, 0x00


	//----- nvinfo : EIATTR_KPARAM_INFO
	.align		4
.L_609:
        /*0048*/ 	.byte	0x04, 0x17
        /*004a*/ 	.short	(.L_611 - .L_610)
.L_610:
        /*004c*/ 	.word	0x00000000
        /*0050*/ 	.short	0x0005
        /*0052*/ 	.short	0x0020
        /*0054*/ 	.byte	0x00, 0xf0, 0x11, 0x00


	//----- nvinfo : EIATTR_KPARAM_INFO
	.align		4
.L_611:
        /*0058*/ 	.byte	0x04, 0x17
        /*005a*/ 	.short	(.L_613 - .L_612)
.L_612:
        /*005c*/ 	.word	0x00000000
        /*0060*/ 	.short	0x0004
        /*0062*/ 	.short	0x001c
        /*0064*/ 	.byte	0x00, 0xf0, 0x11, 0x00


	//----- nvinfo : EIATTR_KPARAM_INFO
	.align		4
.L_613:
        /*0068*/ 	.byte	0x04, 0x17
        /*006a*/ 	.short	(.L_615 - .L_614)
.L_614:
        /*006c*/ 	.word	0x00000000
        /*0070*/ 	.short	0x0003
        /*0072*/ 	.short	0x0018
        /*0074*/ 	.byte	0x00, 0xf0, 0x11, 0x00


	//----- nvinfo : EIATTR_KPARAM_INFO
	.align		4
.L_615:
        /*0078*/ 	.byte	0x04, 0x17
        /*007a*/ 	.short	(.L_617 - .L_616)
.L_616:
        /*007c*/ 	.word	0x00000000
        /*0080*/ 	.short	0x0002
        /*0082*/ 	.short	0x0010
        /*0084*/ 	.byte	0x00, 0xf5, 0x21, 0x00


	//----- nvinfo : EIATTR_KPARAM_INFO
	.align		4
.L_617:
        /*0088*/ 	.byte	0x04, 0x17
        /*008a*/ 	.short	(.L_619 - .L_618)
.L_618:
        /*008c*/ 	.word	0x00000000
        /*0090*/ 	.short	0x0001
        /*0092*/ 	.short	0x0008
        /*0094*/ 	.byte	0x00, 0xf5, 0x21, 0x00


	//----- nvinfo : EIATTR_KPARAM_INFO
	.align		4
.L_619:
        /*0098*/ 	.byte	0x04, 0x17
        /*009a*/ 	.short	(.L_621 - .L_620)
.L_620:
        /*009c*/ 	.word	0x00000000
        /*00a0*/ 	.short	0x0000
        /*00a2*/ 	.short	0x0000
        /*00a4*/ 	.byte	0x00, 0xf5, 0x21, 0x00


	//----- nvinfo : EIATTR_SPARSE_MMA_MASK
	.align		4
.L_621:
        /*00a8*/ 	.byte	0x03, 0x50
        /*00aa*/ 	.short	0x0000


	//----- nvinfo : EIATTR_MAXREG_COUNT
	.align		4
        /*00ac*/ 	.byte	0x03, 0x1b
        /*00ae*/ 	.short	0x00ff


	//----- nvinfo : EIATTR_NUM_BARRIERS
	.align		4
        /*00b0*/ 	.byte	0x02, 0x4c
        /*00b2*/ 	.byte	0x01
	.zero		1


	//----- nvinfo : EIATTR_MERCURY_ISA_VERSION
	.align		4
        /*00b4*/ 	.byte	0x03, 0x5f
        /*00b6*/ 	.short	0x0101


	//----- nvinfo : EIATTR_COOP_GROUP_MASK_REGIDS
	.align		4
        /*00b8*/ 	.byte	0x04, 0x29
        /*00ba*/ 	.short	(.L_623 - .L_622)


	//   ....[0]....
.L_622:
        /*00bc*/ 	.word	0xffffffff


	//   ....[1]....
        /*00c0*/ 	.word	0xffffffff


	//   ....[2]....
        /*00c4*/ 	.word	0xffffffff


	//   ....[3]....
        /*00c8*/ 	.word	0xffffffff


	//   ....[4]....
        /*00cc*/ 	.word	0xffffffff


	//   ....[5]....
        /*00d0*/ 	.word	0xffffffff


	//   ....[6]....
        /*00d4*/ 	.word	0xffffffff


	//   ....[7]....
        /*00d8*/ 	.word	0xffffffff


	//   ....[8]....
        /*00dc*/ 	.word	0xffffffff


	//   ....[9]....
        /*00e0*/ 	.word	0xffffffff


	//----- nvinfo : EIATTR_COOP_GROUP_INSTR_OFFSETS
	.align		4
.L_623:
        /*00e4*/ 	.byte	0x04, 0x28
        /*00e6*/ 	.short	(.L_625 - .L_624)


	//   ....[0]....
.L_624:
        /*00e8*/ 	.word	0x00000400


	//   ....[1]....
        /*00ec*/ 	.word	0x00000480


	//   ....[2]....
        /*00f0*/ 	.word	0x000004b0


	//   ....[3]....
        /*00f4*/ 	.word	0x000004d0


	//   ....[4]....
        /*00f8*/ 	.word	0x000004f0


	//   ....[5]....
        /*00fc*/ 	.word	0x00000570


	//   ....[6]....
        /*0100*/ 	.word	0x00000590


	//   ....[7]....
        /*0104*/ 	.word	0x000005b0


	//   ....[8]....
        /*0108*/ 	.word	0x000005d0


	//   ....[9]....
        /*010c*/ 	.word	0x000005f0


	//----- nvinfo : EIATTR_VRC_CTA_INIT_COUNT
	.align		4
.L_625:
        /*0110*/ 	.byte	0x02, 0x4a
	.zero		1
	.zero		1


	//----- nvinfo : EIATTR_EXIT_INSTR_OFFSETS
	.align		4
        /*0114*/ 	.byte	0x04, 0x1c
        /*0116*/ 	.short	(.L_627 - .L_626)


	//   ....[0]....
.L_626:
        /*0118*/ 	.word	0x000006b0


	//   ....[1]....
        /*011c*/ 	.word	0x000007a0


	//   ....[2]....
        /*0120*/ 	.word	0x00000840


	//   ....[3]....
        /*0124*/ 	.word	0x00000850


	//   ....[4]....
        /*0128*/ 	.word	0x00000960


	//   ....[5]....
        /*012c*/ 	.word	0x00000a20


	//   ....[6]....
        /*0130*/ 	.word	0x00000aa0


	//   ....[7]....
        /*0134*/ 	.word	0x00000b80


	//   ....[8]....
        /*0138*/ 	.word	0x00000c10


	//   ....[9]....
        /*013c*/ 	.word	0x00000c20


	//   ....[10]....
        /*0140*/ 	.word	0x00000d10


	//   ....[11]....
        /*0144*/ 	.word	0x00000db0


	//----- nvinfo : EIATTR_CRS_STACK_SIZE
	.align		4
.L_627:
        /*0148*/ 	.byte	0x04, 0x1e
        /*014a*/ 	.short	(.L_629 - .L_628)
.L_628:
        /*014c*/ 	.word	0x00000000


	//----- nvinfo : EIATTR_CBANK_PARAM_SIZE
	.align		4
.L_629:
        /*0150*/ 	.byte	0x03, 0x19
        /*0152*/ 	.short	0x002b


	//----- nvinfo : EIATTR_PARAM_CBANK
	.align		4
        /*0154*/ 	.byte	0x04, 0x0a
        /*0156*/ 	.short	(.L_631 - .L_630)
	.align		4
.L_630:
        /*0158*/ 	.word	index@(.nv.constant0._Z15rms_norm_kernelILi2EEvPKvPK6__halfPvffiibbb)
        /*015c*/ 	.short	0x0380
        /*015e*/ 	.short	0x002b


	//----- nvinfo : EIATTR_SW_WAR
	.align		4
.L_631:
        /*0160*/ 	.byte	0x04, 0x36
        /*0162*/ 	.short	(.L_633 - .L_632)
.L_632:
        /*0164*/ 	.word	0x00000008
.L_633:


//--------------------- .nv.info._Z15rms_norm_kernelILi1EEvPKvPK6__halfPvffiibbb --------------------------
	.section	.nv.info._Z15rms_norm_kernelILi1EEvPKvPK6__halfPvffiibbb,"",@"SHT_CUDA_INFO"
	.sectionflags	@""
	.align	4


	//----- nvinfo : EIATTR_CUDA_API_VERSION
	.align		4
        /*0000*/ 	.byte	0x04, 0x37
        /*0002*/ 	.short	(.L_635 - .L_634)
.L_634:
        /*0004*/ 	.word	0x00000082


	//----- nvinfo : EIATTR_KPARAM_INFO
	.align		4
.L_635:
        /*0008*/ 	.byte	0x04, 0x17
        /*000a*/ 	.short	(.L_637 - .L_636)
.L_636:
        /*000c*/ 	.word	0x00000000
        /*0010*/ 	.short	0x0009
        /*0012*/ 	.short	0x002a
        /*0014*/ 	.byte	0x00, 0xf0, 0x05, 0x00


	//----- nvinfo : EIATTR_KPARAM_INFO
	.align		4
.L_637:
        /*0018*/ 	.byte	0x04, 0x17
        /*001a*/ 	.short	(.L_639 - .L_638)
.L_638:
        /*001c*/ 	.word	0x00000000
        /*0020*/ 	.short	0x0008
        /*0022*/ 	.short	0x0029
        /*0024*/ 	.byte	0x00, 0xf0, 0x05, 0x00


	//----- nvinfo : EIATTR_KPARAM_INFO
	.align		4
.L_639:
        /*0028*/ 	.byte	0x04, 0x17
        /*002a*/ 	.short	(.L_641 - .L_640)
.L_640:
        /*002c*/ 	.word	0x00000000
        /*0030*/ 	.short	0x0007
        /*0032*/ 	.short	0x0028
        /*0034*/ 	.byte	0x00, 0xf0, 0x05, 0x00


	//----- nvinfo : EIATTR_KPARAM_INFO
	.align		4
.L_641:
        /*0038*/ 	.byte	0x04, 0x17
        /*003a*/ 	.short	(.L_643 - .L_642)
.L_642:
        /*003c*/ 	.word	0x00000000
        /*0040*/ 	.short	0x0006
        /*0042*/ 	.short	0x0024
        /*0044*/ 	.byte	0x00, 0xf0, 0x11, 0x00


	//----- nvinfo : EIATTR_KPARAM_INFO
	.align		4
.L_643:
        /*0048*/ 	.byte	0x04, 0x17
        /*004a*/ 	.short	(.L_645 - .L_644)
.L_644:
        /*004c*/ 	.word	0x00000000
        /*0050*/ 	.short	0x0005
        /*0052*/ 	.short	0x0020
        /*0054*/ 	.byte	0x00, 0xf0, 0x11, 0x00


	//----- nvinfo : EIATTR_KPARAM_INFO
	.align		4
.L_645:
        /*0058*/ 	.byte	0x04, 0x17
        /*005a*/ 	.short	(.L_647 - .L_646)
.L_646:
        /*005c*/ 	.word	0x00000000
        /*0060*/ 	.short	0x0004
        /*0062*/ 	.short	0x001c
        /*0064*/ 	.byte	0x00, 0xf0, 0x11, 0x00


	//----- nvinfo : EIATTR_KPARAM_INFO
	.align		4
.L_647:
        /*0068*/ 	.byte	0x04, 0x17
        /*006a*/ 	.short	(.L_649 - .L_648)
.L_648:
        /*006c*/ 	.word	0x00000000
        /*0070*/ 	.short	0x0003
        /*0072*/ 	.short	0x0018
        /*0074*/ 	.byte	0x00, 0xf0, 0x11, 0x00


	//----- nvinfo : EIATTR_KPARAM_INFO
	.align		4
.L_649:
        /*0078*/ 	.byte	0x04, 0x17
        /*007a*/ 	.short	(.L_651 - .L_650)
.L_650:
        /*007c*/ 	.word	0x00000000
        /*0080*/ 	.short	0x0002
        /*0082*/ 	.short	0x0010
        /*0084*/ 	.byte	0x00, 0xf5, 0x21, 0x00


	//----- nvinfo : EIATTR_KPARAM_INFO
	.align		4
.L_651:
        /*0088*/ 	.byte	0x04, 0x17
        /*008a*/ 	.short	(.L_653 - .L_652)
.L_652:
        /*008c*/ 	.word	0x00000000
        /*0090*/ 	.short	0x0001
        /*0092*/ 	.short	0x0008
        /*0094*/ 	.byte	0x00, 0xf5, 0x21, 0x00


	//----- nvinfo : EIATTR_KPARAM_INFO
	.align		4
.L_653:
        /*0098*/ 	.byte	0x04, 0x17
        /*009a*/ 	.short	(.L_655 - .L_654)
.L_654:
        /*009c*/ 	.word	0x00000000
        /*00a0*/ 	.short	0x0000
        /*00a2*/ 	.short	0x0000
        /*00a4*/ 	.byte	0x00, 0xf5, 0x21, 0x00


	//----- nvinfo : EIATTR_SPARSE_MMA_MASK
	.align		4
.L_655:
        /*00a8*/ 	.byte	0x03, 0x50
        /*00aa*/ 	.short	0x0000


	//----- nvinfo : EIATTR_MAXREG_COUNT
	.align		4
        /*00ac*/ 	.byte	0x03, 0x1b
        /*00ae*/ 	.short	0x00ff


	//----- nvinfo : EIATTR_NUM_BARRIERS
	.align		4
        /*00b0*/ 	.byte	0x02, 0x4c
        /*00b2*/ 	.byte	0x01
	.zero		1


	//----- nvinfo : EIATTR_MERCURY_ISA_VERSION
	.align		4
        /*00b4*/ 	.byte	0x03, 0x5f
        /*00b6*/ 	.short	0x0101


	//----- nvinfo : EIATTR_COOP_GROUP_MASK_REGIDS
	.align		4
        /*00b8*/ 	.byte	0x04, 0x29
        /*00ba*/ 	.short	(.L_657 - .L_656)


	//   ....[0]....
.L_656:
        /*00bc*/ 	.word	0xffffffff


	//   ....[1]....
        /*00c0*/ 	.word	0xffffffff


	//   ....[2]....
        /*00c4*/ 	.word	0xffffffff


	//   ....[3]....
        /*00c8*/ 	.word	0xffffffff


	//   ....[4]....
        /*00cc*/ 	.word	0xffffffff


	//   ....[5]....
        /*00d0*/ 	.word	0xffffffff


	//   ....[6]....
        /*00d4*/ 	.word	0xffffffff


	//   ....[7]....
        /*00d8*/ 	.word	0xffffffff


	//   ....[8]....
        /*00dc*/ 	.word	0xffffffff


	//   ....[9]....
        /*00e0*/ 	.word	0xffffffff


	//----- nvinfo : EIATTR_COOP_GROUP_INSTR_OFFSETS
	.align		4
.L_657:
        /*00e4*/ 	.byte	0x04, 0x28
        /*00e6*/ 	.short	(.L_659 - .L_658)


	//   ....[0]....
.L_658:
        /*00e8*/ 	.word	0x000002f0


	//   ....[1]....
        /*00ec*/ 	.word	0x00000370


	//   ....[2]....
        /*00f0*/ 	.word	0x000003a0


	//   ....[3]....
        /*00f4*/ 	.word	0x000003c0


	//   ....[4]....
        /*00f8*/ 	.word	0x000003e0


	//   ....[5]....
        /*00fc*/ 	.word	0x00000460


	//   ....[6]....
        /*0100*/ 	.word	0x00000480


	//   ....[7]....
        /*0104*/ 	.word	0x000004a0


	//   ....[8]....
        /*0108*/ 	.word	0x000004c0


	//   ....[9]....
        /*010c*/ 	.word	0x000004e0


	//----- nvinfo : EIATTR_VRC_CTA_INIT_COUNT
	.align		4
.L_659:
        /*0110*/ 	.byte	0x02, 0x4a
	.zero		1
	.zero		1


	//----- nvinfo : EIATTR_EXIT_INSTR_OFFSETS
	.align		4
        /*0114*/ 	.byte	0x04, 0x1c
        /*0116*/ 	.short	(.L_661 - .L_660)


	//   ....[0]....
.L_660:
        /*0118*/ 	.word	0x00000540


	//   ....[1]....
        /*011c*/ 	.word	0x00000680


	//   ....[2]....
        /*0120*/ 	.word	0x000006c0


	//   ....[3]....
        /*0124*/ 	.word	0x000006e0


	//   ....[4]....
        /*0128*/ 	.word	0x00000820


	//   ....[5]....
        /*012c*/ 	.word	0x00000850


	//----- nvinfo : EIATTR_CRS_STACK_SIZE
	.align		4
.L_661:
        /*0130*/ 	.byte	0x04, 0x1e
        /*0132*/ 	.short	(.L_663 - .L_662)
.L_662:
        /*0134*/ 	.word	0x00000000


	//----- nvinfo : EIATTR_CBANK_PARAM_SIZE
	.align		4
.L_663:
        /*0138*/ 	.byte	0x03, 0x19
        /*013a*/ 	.short	0x002b


	//----- nvinfo : EIATTR_PARAM_CBANK
	.align		4
        /*013c*/ 	.byte	0x04, 0x0a
        /*013e*/ 	.short	(.L_665 - .L_664)
	.align		4
.L_664:
        /*0140*/ 	.word	index@(.nv.constant0._Z15rms_norm_kernelILi1EEvPKvPK6__halfPvffiibbb)
        /*0144*/ 	.short	0x0380
        /*0146*/ 	.short	0x002b


	//----- nvinfo : EIATTR_SW_WAR
	.align		4
.L_665:
        /*0148*/ 	.byte	0x04, 0x36
        /*014a*/ 	.short	(.L_667 - .L_666)
.L_666:
        /*014c*/ 	.word	0x00000008
.L_667:


//--------------------- .nv.callgraph             --------------------------
	.section	.nv.callgraph,"",@"SHT_CUDA_CALLGRAPH"
	.align	4
	.sectionentsize	8
	.align		4
        /*0000*/ 	.word	0x00000000
	.align		4
        /*0004*/ 	.word	0xffffffff
	.align		4
        /*0008*/ 	.word	0x00000000
	.align		4
        /*000c*/ 	.word	0xfffffffe
	.align		4
        /*0010*/ 	.word	0x00000000
	.align		4
        /*0014*/ 	.word	0xfffffffd
	.align		4
        /*0018*/ 	.word	0x00000000
	.align		4
        /*001c*/ 	.word	0xfffffffc


//--------------------- .nv.constant4             --------------------------
	.section	.nv.constant4,"a",@progbits
	.align	8
	.align		8
.nv.constant4:
        /*0000*/ 	.dword	_ZN42_INTERNAL_770ce549_11_rms_norm_cu_61e2bd344cuda3std3__45__cpo5beginE
	.align		8
        /*0008*/ 	.dword	_ZN42_INTERNAL_770ce549_11_rms_norm_cu_61e2bd344cuda3std3__45__cpo3endE
	.align		8
        /*0010*/ 	.dword	_ZN42_INTERNAL_770ce549_11_rms_norm_cu_61e2bd344cuda3std3__45__cpo6cbeginE
	.align		8
        /*0018*/ 	.dword	_ZN42_INTERNAL_770ce549_11_rms_norm_cu_61e2bd344cuda3std3__45__cpo4cendE
	.align		8
        /*0020*/ 	.dword	_ZN42_INTERNAL_770ce549_11_rms_norm_cu_61e2bd344cuda3std3__45__cpo6rbeginE
	.align		8
        /*0028*/ 	.dword	_ZN42_INTERNAL_770ce549_11_rms_norm_cu_61e2bd344cuda3std3__45__cpo4rendE
	.align		8
        /*0030*/ 	.dword	_ZN42_INTERNAL_770ce549_11_rms_norm_cu_61e2bd344cuda3std3__45__cpo7crbeginE
	.align		8
        /*0038*/ 	.dword	_ZN42_INTERNAL_770ce549_11_rms_norm_cu_61e2bd344cuda3std3__45__cpo5crendE
	.align		8
        /*0040*/ 	.dword	_ZN42_INTERNAL_770ce549_11_rms_norm_cu_61e2bd344cuda3std3__444_GLOBAL__N__770ce549_11_rms_norm_cu_61e2bd346ignoreE
	.align		8
        /*0048*/ 	.dword	_ZN42_INTERNAL_770ce549_11_rms_norm_cu_61e2bd344cuda3std3__419piecewise_constructE
	.align		8
        /*0050*/ 	.dword	_ZN42_INTERNAL_770ce549_11_rms_norm_cu_61e2bd344cuda3std3__48in_placeE
	.align		8
        /*0058*/ 	.dword	_ZN42_INTERNAL_770ce549_11_rms_norm_cu_61e2bd344cuda3std3__420unreachable_sentinelE
	.align		8
        /*0060*/ 	.dword	_ZN42_INTERNAL_770ce549_11_rms_norm_cu_61e2bd344cuda3std6ranges3__45__cpo4swapE
	.align		8
        /*0068*/ 	.dword	_ZN42_INTERNAL_770ce549_11_rms_norm_cu_61e2bd344cuda3std6ranges3__45__cpo9iter_moveE
	.align		8
        /*0070*/ 	.dword	_ZN42_INTERNAL_770ce549_11_rms_norm_cu_61e2bd344cuda3std6ranges3__45__cpo5beginE
	.align		8
        /*0078*/ 	.dword	_ZN42_INTERNAL_770ce549_11_rms_norm_cu_61e2bd344cuda3std6ranges3__45__cpo3endE
	.align		8
        /*0080*/ 	.dword	_ZN42_INTERNAL_770ce549_11_rms_norm_cu_61e2bd344cuda3std6ranges3__45__cpo6cbeginE
	.align		8
        /*0088*/ 	.dword	_ZN42_INTERNAL_770ce549_11_rms_norm_cu_61e2bd344cuda3std6ranges3__45__cpo4cendE
	.align		8
        /*0090*/ 	.dword	_ZN42_INTERNAL_770ce549_11_rms_norm_cu_61e2bd344cuda3std6ranges3__45__cpo7advanceE
	.align		8
        /*0098*/ 	.dword	_ZN42_INTERNAL_770ce549_11_rms_norm_cu_61e2bd344cuda3std6ranges3__45__cpo9iter_swapE
	.align		8
        /*00a0*/ 	.dword	_ZN42_INTERNAL_770ce549_11_rms_norm_cu_61e2bd344cuda3std6ranges3__45__cpo4nextE
	.align		8
        /*00a8*/ 	.dword	_ZN42_INTERNAL_770ce549_11_rms_norm_cu_61e2bd344cuda3std6ranges3__45__cpo4prevE
	.align		8
        /*00b0*/ 	.dword	_ZN42_INTERNAL_770ce549_11_rms_norm_cu_61e2bd344cuda3std6ranges3__45__cpo4dataE
	.align		8
        /*00b8*/ 	.dword	_ZN42_INTERNAL_770ce549_11_rms_norm_cu_61e2bd344cuda3std6ranges3__45__cpo5cdataE
	.align		8
        /*00c0*/ 	.dword	_ZN42_INTERNAL_770ce549_11_rms_norm_cu_61e2bd344cuda3std6ranges3__45__cpo4sizeE
	.align		8
        /*00c8*/ 	.dword	_ZN42_INTERNAL_770ce549_11_rms_norm_cu_61e2bd344cuda3std6ranges3__45__cpo5ssizeE
	.align		8
        /*00d0*/ 	.dword	_ZN42_INTERNAL_770ce549_11_rms_norm_cu_61e2bd344cuda3std6ranges3__45__cpo8distanceE
	.align		8
        /*00d8*/ 	.dword	_ZN42_INTERNAL_770ce549_11_rms_norm_cu_61e2bd346thrust24THRUST_300001_SM_1000_NS6system6detail10sequential3seqE


//--------------------- .text._Z15rms_norm_kernelILi16EEvPKvPK6__halfPvffiibbb --------------------------
	.section	.text._Z15rms_norm_kernelILi16EEvPKvPK6__halfPvffiibbb,"ax",@progbits
	.align	128
        .global         _Z15rms_norm_kernelILi16EEvPKvPK6__halfPvffiibbb
        .type           _Z15rms_norm_kernelILi16EEvPKvPK6__halfPvffiibbb,@function
        .size           _Z15rms_norm_kernelILi16EEvPKvPK6__halfPvffiibbb,(.L_x_110 - _Z15rms_norm_kernelILi16EEvPKvPK6__halfPvffiibbb)
        .other          _Z15rms_norm_kernelILi16EEvPKvPK6__halfPvffiibbb,@"STO_CUDA_ENTRY STV_DEFAULT"
_Z15rms_norm_kernelILi16EEvPKvPK6__halfPvffiibbb:
.text._Z15rms_norm_kernelILi16EEvPKvPK6__halfPvffiibbb:
[----:B------:R-:W-:Y:S01]  /*0000*/  LDC R1, c[0x0][0x37c] ;  /* 0x0000df00ff017b82 */ /* 0x000fe20000000800 */
[----:B------:R-:W0:Y:S01]  /*0010*/  S2R R0, SR_TID.X ;  /* 0x0000000000007919 */ /* 0x000e220000002100 */
[----:B------:R-:W1:Y:S06]  /*0020*/  LDCU.S8 UR4, c[0x0][0x3a9] ;  /* 0x00007520ff0477ac */ /* 0x000e6c0008000200 */
[----:B------:R-:W2:Y:S01]  /*0030*/  S2UR UR10, SR_CTAID.X ;  /* 0x00000000000a79c3 */ /* 0x000ea20000002500 */
[----:B------:R-:W-:Y:S01]  /*0040*/  HFMA2 R37, -RZ, RZ, 0, 0 ;  /* 0x00000000ff257431 */ /* 0x000fe200000001ff */
[----:B------:R-:W-:Y:S01]  /*0050*/  BSSY.RECONVERGENT B0, `(.L_x_0) ;  /* 0x0000139000007945 */ /* 0x000fe20003800200 */
[----:B------:R-:W3:Y:S01]  /*0060*/  LDCU.64 UR8, c[0x0][0x358] ;  /* 0x00006b00ff0877ac */ /* 0x000ee20008000a00 */
[----:B-1----:R-:W-:Y:S01]  /*0070*/  UISETP.NE.AND UP0, UPT, UR4, URZ, UPT ;  /* 0x000000ff0400728c */ /* 0x002fe2000bf05270 */
[----:B0-----:R-:W-:-:S08]  /*0080*/  LOP3.LUT R36, R0, 0x1f, RZ, 0xc0, !PT ;  /* 0x0000001f00247812 */ /* 0x001fd000078ec0ff */
[----:B--23--:R-:W-:Y:S05]  /*0090*/  BRA.U UP0, `(.L_x_1) ;  /* 0x0000000d002c7547 */ /* 0x00cfea000b800000 */
[----:B------:R-:W0:Y:S01]  /*00a0*/  LDCU UR11, c[0x0][0x3a4] ;  /* 0x00007480ff0b77ac */ /* 0x000e220008000800 */
[----:B------:R-:W-:-:S04]  /*00b0*/  LOP3.LUT R3, R0, 0x3e0, RZ, 0xc0, !PT ;  /* 0x000003e000037812 */ /* 0x000fc800078ec0ff */
[----:B------:R-:W-:Y:S01]  /*00c0*/  LOP3.LUT R30, R3, 0x1f, R0, 0xf8, !PT ;  /* 0x0000001f031e7812 */ /* 0x000fe200078ef800 */
[----:B0-----:R-:W-:-:S04]  /*00d0*/  ULEA.HI UR4, UR11, UR11, URZ, 0x1 ;  /* 0x0000000b0b047291 */ /* 0x001fc8000f8f08ff */
[----:B------:R-:W-:-:S06]  /*00e0*/  USHF.R.S32.HI UR6, URZ, 0x1, UR4 ;  /* 0x00000001ff067899 */ /* 0x000fcc0008011404 */
[----:B------:R-:W-:-:S13]  /*00f0*/  ISETP.GE.AND P0, PT, R30, UR6, PT ;  /* 0x000000061e007c0c */ /* 0x000fda000bf06270 */
[----:B------:R-:W-:Y:S05]  /*0100*/  @P0 BRA `(.L_x_2) ;  /* 0x0000001000b40947 */ /* 0x000fea0003800000 */
[----:B------:R-:W0:Y:S01]  /*0110*/  LDCU.64 UR4, c[0x0][0x380] ;  /* 0x00007000ff0477ac */ /* 0x000e220008000a00 */
[----:B------:R-:W-:-:S04]  /*0120*/  UIMAD UR7, UR10, UR11, URZ ;  /* 0x0000000b0a0772a4 */ /* 0x000fc8000f8e02ff */
[----:B0-----:R-:W-:-:S06]  /*0130*/  UIMAD.WIDE UR4, UR7, 0x2, UR4 ;  /* 0x00000002070478a5 */ /* 0x001fcc000f8e0204 */
[----:B------:R-:W-:Y:S02]  /*0140*/  MOV R34, UR4 ;  /* 0x0000000400227c02 */ /* 0x000fe40008000f00 */
[----:B------:R-:W-:-:S03]  /*0150*/  MOV R35, UR5 ;  /* 0x0000000500237c02 */ /* 0x000fc60008000f00 */
[----:B------:R-:W-:-:S05]  /*0160*/  IMAD.WIDE.U32 R34, R30, 0x4, R34 ;  /* 0x000000041e227825 */ /* 0x000fca00078e0022 */
[----:B------:R-:W2:Y:S01]  /*0170*/  LDG.E.CONSTANT R2, desc[UR8][R34.64] ;  /* 0x0000000822027981 */ /* 0x000ea2000c1e9900 */
[----:B------:R-:W-:-:S04]  /*0180*/  LOP3.LUT R5, R30, 0x400, RZ, 0xfc, !PT ;  /* 0x000004001e057812 */ /* 0x000fc800078efcff */
[----:B------:R-:W-:Y:S01]  /*0190*/  ISETP.GE.U32.AND P0, PT, R5, UR6, PT ;  /* 0x0000000605007c0c */ /* 0x000fe2000bf06070 */
[--C-:B--2---:R-:W-:Y:S02]  /*01a0*/  HADD2.F32 R3, -RZ, R2.reuse.H0_H0 ;  /* 0x20000002ff037230 */ /* 0x104fe40000004100 */
[----:B------:R-:W-:-:S03]  /*01b0*/  HADD2.F32 R2, -RZ, R2.H1_H1 ;  /* 0x30000002ff027230 */ /* 0x000fc60000004100 */
[----:B------:R-:W-:Y:S02]  /*01c0*/  FMNMX.FTZ R3, R3, 65504, PT ;  /* 0x477fe00003037809 */ /* 0x000fe40003810000 */
[----:B------:R-:W-:Y:S02]  /*01d0*/  FMNMX.FTZ R4, R2, 65504, PT ;  /* 0x477fe00002047809 */ /* 0x000fe40003810000 */
[----:B------:R-:W-:Y:S02]  /*01e0*/  FMNMX.FTZ R2, R3, -65504, !PT ;  /* 0xc77fe00003027809 */ /* 0x000fe40007810000 */
[----:B------:R-:W-:-:S03]  /*01f0*/  FMNMX.FTZ R3, R4, -65504, !PT ;  /* 0xc77fe00004037809 */ /* 0x000fc60007810000 */
[----:B------:R-:W-:-:S04]  /*0200*/  FFMA.FTZ R4, R2, R2, RZ ;  /* 0x0000000202047223 */ /* 0x000fc800000100ff */
[----:B------:R-:W-:Y:S01]  /*0210*/  FFMA.FTZ R37, R3, R3, R4 ;  /* 0x0000000303257223 */ /* 0x000fe20000010004 */
[----:B------:R-:W-:Y:S06]  /*0220*/  @P0 BRA `(.L_x_2) ;  /* 0x00000010006c0947 */ /* 0x000fec0003800000 */
        /* <DEDUP_REMOVED lines=9> */
[----:B------:R-:W-:-:S04]  /*02c0*/  FFMA.FTZ R6, R4, R4, R37 ;  /* 0x0000000404067223 */ /* 0x000fc80000010025 */
        /* <DEDUP_REMOVED lines=158> */
[----:B------:R-:W2:Y:S02]  /*0cb0*/  LDG.E.CONSTANT R34, desc[UR8][R34.64+0xf000] ;  /* 0x00f0000822227981 */ /* 0x000ea4000c1e9900 */
        /* <DEDUP_REMOVED lines=8> */
[----:B------:R-:W-:Y:S06]  /*0d40*/  BRA `(.L_x_2) ;  /* 0x0000000400a47947 */ /* 0x000fec0003800000 */
.L_x_1:
        /* <DEDUP_REMOVED lines=13> */
[----:B------:R-:W2:Y:S01]  /*0e20*/  LDG.E.64.CONSTANT R2, desc[UR8][R34.64] ;  /* 0x0000000822027981 */ /* 0x000ea2000c1e9b00 */
[----:B------:R-:W-:-:S04]  /*0e30*/  LOP3.LUT R4, R30, 0x400, RZ, 0xfc, !PT ;  /* 0x000004001e047812 */ /* 0x000fc800078efcff */
[----:B------:R-:W-:Y:S01]  /*0e40*/  ISETP.GE.U32.AND P0, PT, R4, UR6, PT ;  /* 0x0000000604007c0c */ /* 0x000fe2000bf06070 */
[----:B--2---:R-:W-:-:S04]  /*0e50*/  FFMA.FTZ R4, R2, R2, RZ ;  /* 0x0000000202047223 */ /* 0x004fc800000100ff */
[----:B------:R-:W-:-:S08]  /*0e60*/  FFMA.FTZ R37, R3, R3, R4 ;  /* 0x0000000303257223 */ /* 0x000fd00000010004 */
[----:B------:R-:W-:Y:S05]  /*0e70*/  @P0 BRA `(.L_x_2) ;  /* 0x0000000400580947 */ /* 0x000fea0003800000 */
[----:B------:R-:W2:Y:S01]  /*0e80*/  LDG.E.64.CONSTANT R4, desc[UR8][R34.64+0x2000] ;  /* 0x0020000822047981 */ /* 0x000ea2000c1e9b00 */
[----:B------:R-:W-:-:S04]  /*0e90*/  LOP3.LUT R6, R30, 0x800, RZ, 0xfc, !PT ;  /* 0x000008001e067812 */ /* 0x000fc800078efcff */
[----:B------:R-:W-:Y:S01]  /*0ea0*/  ISETP.GE.U32.AND P0, PT, R6, UR6, PT ;  /* 0x0000000606007c0c */ /* 0x000fe2000bf06070 */
[----:B--2---:R-:W-:-:S04]  /*0eb0*/  FFMA.FTZ R6, R4, R4, R37 ;  /* 0x0000000404067223 */ /* 0x004fc80000010025 */
        /* <DEDUP_REMOVED lines=74> */
[----:B------:R-:W-:-:S04]  /*1360*/  LOP3.LUT R30, R30, 0x3c00, RZ, 0xfc, !PT ;  /* 0x00003c001e1e7812 */ /* 0x000fc800078efcff */
[----:B------:R-:W-:Y:S02]  /*1370*/  ISETP.GE.U32.AND P0, PT, R30, UR6, PT ;  /* 0x000000061e007c0c */ /* 0x000fe4000bf06070 */
[----:B------:R-:W2:Y:S11]  /*1380*/  LDG.E.64.CONSTANT R30, desc[UR8][R34.64+0x1c000] ;  /* 0x01c00008221e7981 */ /* 0x000eb6000c1e9b00 */
[----:B------:R-:W3:Y:S01]  /*1390*/  @!P0 LDG.E.64.CONSTANT R32, desc[UR8][R34.64+0x1e000] ;  /* 0x01e0000822208981 */ /* 0x000ee2000c1e9b00 */
[----:B--2---:R-:W-:-:S04]  /*13a0*/  FFMA.FTZ R38, R30, R30, R37 ;  /* 0x0000001e1e267223 */ /* 0x004fc80000010025 */
[----:B------:R-:W-:-:S04]  /*13b0*/  FFMA.FTZ R37, R31, R31, R38 ;  /* 0x0000001f1f257223 */ /* 0x000fc80000010026 */
[----:B---3--:R-:W-:-:S04]  /*13c0*/  @!P0 FFMA.FTZ R38, R32, R32, R37 ;  /* 0x0000002020268223 */ /* 0x008fc80000010025 */
[----:B------:R-:W-:-:S07]  /*13d0*/  @!P0 FFMA.FTZ R37, R33, R33, R38 ;  /* 0x0000002121258223 */ /* 0x000fce0000010026 */
.L_x_2:
[----:B------:R-:W-:Y:S05]  /*13e0*/  BSYNC.RECONVERGENT B0 ;  /* 0x0000000000007941 */ /* 0x000fea0003800200 */
.L_x_0:
[----:B------:R-:W0:Y:S01]  /*13f0*/  SHFL.BFLY PT, R34, R37, 0x10, 0x1f ;  /* 0x0e001f0025227f89 */ /* 0x000e2200000e0000 */
[----:B------:R-:W1:Y:S01]  /*1400*/  S2UR UR5, SR_CgaCtaId ;  /* 0x00000000000579c3 */ /* 0x000e620000008800 */
[----:B------:R-:W-:Y:S01]  /*1410*/  ISETP.NE.AND P0, PT, R36, RZ, PT ;  /* 0x000000ff2400720c */ /* 0x000fe20003f05270 */
[----:B------:R-:W-:Y:S01]  /*1420*/  UMOV UR4, 0x400 ;  /* 0x0000040000047882 */ /* 0x000fe20000000000 */
[----:B------:R-:W-:-:S04]  /*1430*/  SHF.L.U32 R36, R0, 0x2, RZ ;  /* 0x0000000200247819 */ /* 0x000fc800000006ff */
[----:B------:R-:W-:Y:S01]  /*1440*/  LOP3.LUT R36, R36, 0x7c, RZ, 0xc0, !PT ;  /* 0x0000007c24247812 */ /* 0x000fe200078ec0ff */
[----:B------:R-:W2:Y:S01]  /*1450*/  LDC.64 R42, c[0x0][0x398] ;  /* 0x0000e600ff2a7b82 */ /* 0x000ea20000000a00 */
[----:B0-----:R-:W-:Y:S01]  /*1460*/  FADD.FTZ R34, R34, R37 ;  /* 0x0000002522227221 */ /* 0x001fe20000010000 */
[----:B-1----:R-:W-:-:S04]  /*1470*/  ULEA UR4, UR5, UR4, 0x18 ;  /* 0x0000000405047291 */ /* 0x002fc8000f8ec0ff */
[----:B------:R-:W0:Y:S02]  /*1480*/  SHFL.BFLY PT, R35, R34, 0x8, 0x1f ;  /* 0x0d001f0022237f89 */ /* 0x000e2400000e0000 */
[----:B0-----:R-:W-:Y:S01]  /*1490*/  FADD.FTZ R35, R34, R35 ;  /* 0x0000002322237221 */ /* 0x001fe20000010000 */
[----:B------:R-:W-:-:S04]  /*14a0*/  @!P0 SHF.R.U32.HI R34, RZ, 0x3, R0 ;  /* 0x00000003ff228819 */ /* 0x000fc80000011600 */
[----:B------:R-:W0:Y:S01]  /*14b0*/  SHFL.BFLY PT, R38, R35, 0x4, 0x1f ;  /* 0x0c801f0023267f89 */ /* 0x000e2200000e0000 */
[----:B------:R-:W-:Y:S01]  /*14c0*/  @!P0 LOP3.LUT R34, R34, 0x7c, RZ, 0xc0, !PT ;  /* 0x0000007c22228812 */ /* 0x000fe200078ec0ff */
[----:B0-----:R-:W-:-:S05]  /*14d0*/  FADD.FTZ R38, R35, R38 ;  /* 0x0000002623267221 */ /* 0x001fca0000010000 */
[----:B------:R-:W0:Y:S02]  /*14e0*/  SHFL.BFLY PT, R39, R38, 0x2, 0x1f ;  /* 0x0c401f0026277f89 */ /* 0x000e2400000e0000 */
[----:B0-----:R-:W-:-:S05]  /*14f0*/  FADD.FTZ R39, R38, R39 ;  /* 0x0000002726277221 */ /* 0x001fca0000010000 */
[----:B------:R-:W0:Y:S02]  /*1500*/  SHFL.BFLY PT, R40, R39, 0x1, 0x1f ;  /* 0x0c201f0027287f89 */ /* 0x000e2400000e0000 */
[----:B0-----:R-:W-:-:S05]  /*1510*/  FADD.FTZ R41, R39, R40 ;  /* 0x0000002827297221 */ /* 0x001fca0000010000 */
[----:B------:R-:W-:Y:S01]  /*1520*/  @!P0 STS [R34+UR4], R41 ;  /* 0x0000002922008988 */ /* 0x000fe20008000804 */
[----:B------:R-:W-:Y:S06]  /*1530*/  BAR.SYNC.DEFER_BLOCKING 0x0 ;  /* 0x0000000000007b1d */ /* 0x000fec0000010000 */
[----:B------:R-:W0:Y:S01]  /*1540*/  LDS R36, [R36+UR4] ;  /* 0x0000000424247984 */ /* 0x000e220008000800 */
[----:B------:R-:W1:Y:S02]  /*1550*/  LDCU.S8 UR4, c[0x0][0x3aa] ;  /* 0x00007540ff0477ac */ /* 0x000e640008000200 */
[----:B-1----:R-:W-:Y:S01]  /*1560*/  UISETP.NE.AND UP0, UPT, UR4, URZ, UPT ;  /* 0x000000ff0400728c */ /* 0x002fe2000bf05270 */
[----:B0-----:R-:W0:Y:S02]  /*1570*/  SHFL.BFLY PT, R35, R36, 0x10, 0x1f ;  /* 0x0e001f0024237f89 */ /* 0x001e2400000e0000 */
[----:B0-----:R-:W-:-:S05]  /*1580*/  FADD.FTZ R35, R36, R35 ;  /* 0x0000002324237221 */ /* 0x001fca0000010000 */
[----:B------:R-:W0:Y:S02]  /*1590*/  SHFL.BFLY PT, R38, R35, 0x8, 0x1f ;  /* 0x0d001f0023267f89 */ /* 0x000e2400000e0000 */
[----:B0-----:R-:W-:-:S05]  /*15a0*/  FADD.FTZ R38, R35, R38 ;  /* 0x0000002623267221 */ /* 0x001fca0000010000 */
[----:B------:R-:W0:Y:S02]  /*15b0*/  SHFL.BFLY PT, R37, R38, 0x4, 0x1f ;  /* 0x0c801f0026257f89 */ /* 0x000e2400000e0000 */
[----:B0-----:R-:W-:-:S05]  /*15c0*/  FADD.FTZ R37, R38, R37 ;  /* 0x0000002526257221 */ /* 0x001fca0000010000 */
[----:B------:R-:W0:Y:S02]  /*15d0*/  SHFL.BFLY PT, R40, R37, 0x2, 0x1f ;  /* 0x0c401f0025287f89 */ /* 0x000e2400000e0000 */
[----:B0-----:R-:W-:-:S05]  /*15e0*/  FADD.FTZ R40, R37, R40 ;  /* 0x0000002825287221 */ /* 0x001fca0000010000 */
[----:B------:R-:W0:Y:S02]  /*15f0*/  SHFL.BFLY PT, R39, R40, 0x1, 0x1f ;  /* 0x0c201f0028277f89 */ /* 0x000e2400000e0000 */
[----:B0-----:R-:W-:-:S04]  /*1600*/  FADD.FTZ R39, R40, R39 ;  /* 0x0000002728277221 */ /* 0x001fc80000010000 */
[----:B--2---:R-:W-:-:S04]  /*1610*/  FFMA.FTZ R39, R39, R43, R42 ;  /* 0x0000002b27277223 */ /* 0x004fc8000001002a */
[----:B------:R0:W1:Y:S01]  /*1620*/  MUFU.RSQ R35, R39 ;  /* 0x0000002700237308 */ /* 0x0000620000001400 */
[----:B------:R-:W-:Y:S05]  /*1630*/  BRA.U UP0, `(.L_x_3) ;  /* 0x0000001900c87547 */ /* 0x000fea000b800000 */
[----:B------:R-:W2:Y:S02]  /*1640*/  LDCU.U8 UR4, c[0x0][0x3a8] ;  /* 0x00007500ff0477ac */ /* 0x000ea40008000000 */
[----:B--2---:R-:W-:-:S04]  /*1650*/  UPRMT UR4, UR4, 0x8880, URZ ;  /* 0x0000888004047896 */ /* 0x004fc800080000ff */
[----:B------:R-:W-:-:S09]  /*1660*/  UISETP.NE.AND UP0, UPT, UR4, URZ, UPT ;  /* 0x000000ff0400728c */ /* 0x000fd2000bf05270 */
[----:B------:R-:W-:Y:S05]  /*1670*/  BRA.U UP0, `(.L_x_4) ;  /* 0x0000000d001c7547 */ /* 0x000fea000b800000 */
[----:B------:R-:W-:-:S13]  /*1680*/  ISETP.GE.AND P0, PT, R0, UR6, PT ;  /* 0x0000000600007c0c */ /* 0x000fda000bf06270 */
[----:B------:R-:W-:Y:S05]  /*1690*/  @P0 EXIT ;  /* 0x000000000000094d */ /* 0x000fea0003800000 */
[----:B------:R-:W2:Y:S01]  /*16a0*/  LDC.64 R36, c[0x0][0x388] ;  /* 0x0000e200ff247b82 */ /* 0x000ea20000000a00 */
[----:B------:R-:W3:Y:S01]  /*16b0*/  LDCU.64 UR4, c[0x0][0x390] ;  /* 0x00007200ff0477ac */ /* 0x000ee20008000a00 */
[----:B--2---:R-:W-:-:S05]  /*16c0*/  IMAD.WIDE.U32 R36, R0, 0x4, R36 ;  /* 0x0000000400247825 */ /* 0x004fca00078e0024 */
[----:B------:R-:W0:Y:S01]  /*16d0*/  LDG.E.CONSTANT R34, desc[UR8][R36.64] ;  /* 0x0000000824227981 */ /* 0x000e22000c1e9900 */
[----:B------:R-:W-:-:S04]  /*16e0*/  UIMAD UR7, UR10, UR11, URZ ;  /* 0x0000000b0a0772a4 */ /* 0x000fc8000f8e02ff */
[----:B---3--:R-:W-:Y:S01]  /*16f0*/  UIMAD.WIDE UR4, UR7, 0x2, UR4 ;  /* 0x00000002070478a5 */ /* 0x008fe2000f8e0204 */
[--C-:B0-----:R-:W-:Y:S02]  /*1700*/  HADD2.F32 R39, -RZ, R34.reuse.H0_H0 ;  /* 0x20000022ff277230 */ /* 0x101fe40000004100 */
[----:B------:R-:W-:-:S03]  /*1710*/  HADD2.F32 R34, -RZ, R34.H1_H1 ;  /* 0x30000022ff227230 */ /* 0x000fc60000004100 */
[----:B------:R-:W-:Y:S02]  /*1720*/  FMUL.FTZ R2, R39, R2 ;  /* 0x0000000227027220 */ /* 0x000fe40000410000 */
[----:B------:R-:W-:Y:S01]  /*1730*/  FMUL.FTZ R38, R34, R3 ;  /* 0x0000000322267220 */ /* 0x000fe20000410000 */
[----:B------:R-:W-:Y:S02]  /*1740*/  HFMA2 R3, -RZ, RZ, 0, 2.384185791015625e-07 ;  /* 0x00000004ff037431 */ /* 0x000fe400000001ff */
[C---:B-1----:R-:W-:Y:S01]  /*1750*/  FMUL.FTZ R34, R35.reuse, R2 ;  /* 0x0000000223227220 */ /* 0x042fe20000410000 */
[----:B------:R-:W-:Y:S01]  /*1760*/  FMUL.FTZ R39, R35, R38 ;  /* 0x0000002623277220 */ /* 0x000fe20000410000 */
[----:B------:R-:W-:-:S04]  /*1770*/  LOP3.LUT R38, R0, 0x400, RZ, 0xfc, !PT ;  /* 0x0000040000267812 */ /* 0x000fc800078efcff */
[----:B------:R-:W-:Y:S01]  /*1780*/  ISETP.GE.U32.AND P0, PT, R38, UR6, PT ;  /* 0x0000000626007c0c */ /* 0x000fe2000bf06070 */
[----:B------:R-:W-:Y:S01]  /*1790*/  IMAD.WIDE.U32 R2, R0, R3, UR4 ;  /* 0x0000000400027e25 */ /* 0x000fe2000f8e0003 */
[----:B------:R-:W-:-:S05]  /*17a0*/  F2FP.F16.F32.PACK_AB R39, R39, R34 ;  /* 0x000000222727723e */ /* 0x000fca00000000ff */
[----:B------:R0:W-:Y:S06]  /*17b0*/  STG.E desc[UR8][R2.64], R39 ;  /* 0x0000002702007986 */ /* 0x0001ec000c101908 */
[----:B------:R-:W-:Y:S05]  /*17c0*/  @P0 EXIT ;  /* 0x000000000000094d */ /* 0x000fea0003800000 */
[----:B------:R-:W0:Y:S01]  /*17d0*/  LDG.E.CONSTANT R34, desc[UR8][R36.64+0x1000] ;  /* 0x0010000824227981 */ /* 0x000e22000c1e9900 */
[----:B------:R-:W-:-:S04]  /*17e0*/  LOP3.LUT R38, R0, 0x800, RZ, 0xfc, !PT ;  /* 0x0000080000267812 */ /* 0x000fc800078efcff */
[----:B------:R-:W-:Y:S01]  /*17f0*/  ISETP.GE.U32.AND P0, PT, R38, UR6, PT ;  /* 0x0000000626007c0c */ /* 0x000fe2000bf06070 */
[--C-:B0-----:R-:W-:Y:S02]  /*1800*/  HADD2.F32 R39, -RZ, R34.reuse.H0_H0 ;  /* 0x20000022ff277230 */ /* 0x101fe40000004100 */
[----:B------:R-:W-:-:S03]  /*1810*/  HADD2.F32 R34, -RZ, R34.H1_H1 ;  /* 0x30000022ff227230 */ /* 0x000fc60000004100 */
[----:B------:R-:W-:Y:S02]  /*1820*/  FMUL.FTZ R4, R39, R4 ;  /* 0x0000000427047220 */ /* 0x000fe40000410000 */
[----:B------:R-:W-:Y:S02]  /*1830*/  FMUL.FTZ R34, R34, R5 ;  /* 0x0000000522227220 */ /* 0x000fe40000410000 */
[C---:B------:R-:W-:Y:S02]  /*1840*/  FMUL.FTZ R4, R35.reuse, R4 ;  /* 0x0000000423047220 */ /* 0x040fe40000410000 */
[----:B------:R-:W-:-:S05]  /*1850*/  FMUL.FTZ R5, R35, R34 ;  /* 0x0000002223057220 */ /* 0x000fca0000410000 */
[----:B------:R-:W-:-:S05]  /*1860*/  F2FP.F16.F32.PACK_AB R5, R5, R4 ;  /* 0x000000040505723e */ /* 0x000fca00000000ff */
[----:B------:R0:W-:Y:S01]  /*1870*/  STG.E desc[UR8][R2.64+0x1000], R5 ;  /* 0x0010000502007986 */ /* 0x0001e2000c101908 */
[----:B------:R-:W-:Y:S05]  /*1880*/  @P0 EXIT ;  /* 0x000000000000094d */ /* 0x000fea0003800000 */
[----:B------:R-:W0:Y:S02]  /*1890*/  LDG.E.CONSTANT R4, desc[UR8][R36.64+0x2000] ;  /* 0x0020000824047981 */ /* 0x000e24000c1e9900 */
[--C-:B0-----:R-:W-:Y:S02]  /*18a0*/  HADD2.F32 R5, -RZ, R4.reuse.H0_H0 ;  /* 0x20000004ff057230 */ /* 0x101fe40000004100 */
[----:B------:R-:W-:-:S03]  /*18b0*/  HADD2.F32 R4, -RZ, R4.H1_H1 ;  /* 0x30000004ff047230 */ /* 0x000fc60000004100 */
[----:B------:R-:W-:Y:S02]  /*18c0*/  FMUL.FTZ R6, R5, R6 ;  /* 0x0000000605067220 */ /* 0x000fe40000410000 */
[----:B------:R-:W-:Y:S01]  /*18d0*/  FMUL.FTZ R4, R4, R7 ;  /* 0x0000000704047220 */ /* 0x000fe20000410000 */
[----:B------:R-:W-:Y:S01]  /*18e0*/  LOP3.LUT R7, R0, 0xc00, RZ, 0xfc, !PT ;  /* 0x00000c0000077812 */ /* 0x000fe200078efcff */
[C---:B------:R-:W-:Y:S02]  /*18f0*/  FMUL.FTZ R6, R35.reuse, R6 ;  /* 0x0000000623067220 */ /* 0x040fe40000410000 */
[----:B------:R-:W-:Y:S01]  /*1900*/  FMUL.FTZ R5, R35, R4 ;  /* 0x0000000423057220 */ /* 0x000fe20000410000 */
[----:B------:R-:W-:-:S04]  /*1910*/  ISETP.GE.U32.AND P0, PT, R7, UR6, PT ;  /* 0x0000000607007c0c */ /* 0x000fc8000bf06070 */
[----:B------:R-:W-:-:S05]  /*1920*/  F2FP.F16.F32.PACK_AB R5, R5, R6 ;  /* 0x000000060505723e */ /* 0x000fca00000000ff */
[----:B------:R0:W-:Y:S04]  /*1930*/  STG.E desc[UR8][R2.64+0x2000], R5 ;  /* 0x0020000502007986 */ /* 0x0001e8000c101908 */
        /* <DEDUP_REMOVED lines=149> */
[----:B------:R-:W-:Y:S02]  /*2290*/  FMUL.FTZ R0, R0, R33 ;  /* 0x0000002100007220 */ /* 0x000fe40000410000 */
[C---:B------:R-:W-:Y:S02]  /*22a0*/  FMUL.FTZ R32, R35.reuse, R32 ;  /* 0x0000002023207220 */ /* 0x040fe40000410000 */
[----:B------:R-:W-:-:S05]  /*22b0*/  FMUL.FTZ R35, R35, R0 ;  /* 0x0000000023237220 */ /* 0x000fca0000410000 */
[----:B------:R-:W-:-:S05]  /*22c0*/  F2FP.F16.F32.PACK_AB R35, R35, R32 ;  /* 0x000000202323723e */ /* 0x000fca00000000ff */
[----:B------:R-:W-:Y:S01]  /*22d0*/  STG.E desc[UR8][R2.64+0xf000], R35 ;  /* 0x00f0002302007986 */ /* 0x000fe2000c101908 */
[----:B------:R-:W-:Y:S05]  /*22e0*/  EXIT ;  /* 0x000000000000794d */ /* 0x000fea0003800000 */
.L_x_4:
[----:B------:R-:W-:-:S13]  /*22f0*/  ISETP.GE.AND P0, PT, R0, UR6, PT ;  /* 0x0000000600007c0c */ /* 0x000fda000bf06270 */
[----:B------:R-:W-:Y:S05]  /*2300*/  @P0 EXIT ;  /* 0x000000000000094d */ /* 0x000fea0003800000 */
[----:B------:R-:W2:Y:S01]  /*2310*/  LDC.64 R36, c[0x0][0x388] ;  /* 0x0000e200ff247b82 */ /* 0x000ea20000000a00 */
[----:B------:R-:W3:Y:S01]  /*2320*/  LDCU.64 UR4, c[0x0][0x390] ;  /* 0x00007200ff0477ac */ /* 0x000ee20008000a00 */
[----:B------:R-:W-:Y:S01]  /*2330*/  UIMAD UR7, UR10, UR11, URZ ;  /* 0x0000000b0a0772a4 */ /* 0x000fe2000f8e02ff */
[----:B--2---:R-:W-:-:S05]  /*2340*/  IMAD.WIDE.U32 R36, R0, 0x4, R36 ;  /* 0x0000000400247825 */ /* 0x004fca00078e0024 */
[----:B------:R-:W2:Y:S01]  /*2350*/  LDG.E.CONSTANT R40, desc[UR8][R36.64] ;  /* 0x0000000824287981 */ /* 0x000ea2000c1e9900 */
[----:B---3--:R-:W-:Y:S01]  /*2360*/  UIMAD.WIDE UR4, UR7, 0x2, UR4 ;  /* 0x00000002070478a5 */ /* 0x008fe2000f8e0204 */
[----:B0-----:R-:W-:-:S05]  /*2370*/  MOV R39, 0x4 ;  /* 0x0000000400277802 */ /* 0x001fca0000000f00 */
[----:B------:R-:W-:-:S05]  /*2380*/  IMAD.WIDE.U32 R38, R0, R39, UR4 ;  /* 0x0000000400267e25 */ /* 0x000fca000f8e0027 */
[----:B------:R-:W3:Y:S01]  /*2390*/  LDG.E R34, desc[UR8][R38.64] ;  /* 0x0000000826227981 */ /* 0x000ee2000c1e1900 */
[--C-:B--2---:R-:W-:Y:S02]  /*23a0*/  HADD2.F32 R41, -RZ, R40.reuse.H0_H0 ;  /* 0x20000028ff297230 */ /* 0x104fe40000004100 */
[----:B------:R-:W-:-:S03]  /*23b0*/  HADD2.F32 R40, -RZ, R40.H1_H1 ;  /* 0x30000028ff287230 */ /* 0x000fc60000004100 */
[----:B------:R-:W-:Y:S02]  /*23c0*/  FMUL.FTZ R2, R41, R2 ;  /* 0x0000000229027220 */ /* 0x000fe40000410000 */
[----:B------:R-:W-:Y:S02]  /*23d0*/  FMUL.FTZ R40, R40, R3 ;  /* 0x0000000328287220 */ /* 0x000fe40000410000 */
[C---:B-1----:R-:W-:Y:S02]  /*23e0*/  FMUL.FTZ R2, R35.reuse, R2 ;  /* 0x0000000223027220 */ /* 0x042fe40000410000 */
[----:B------:R-:W-:-:S05]  /*23f0*/  FMUL.FTZ R3, R35, R40 ;  /* 0x0000002823037220 */ /* 0x000fca0000410000 */
[----:B------:R-:W-:Y:S02]  /*2400*/  F2FP.F16.F32.PACK_AB R3, R3, R2 ;  /* 0x000000020303723e */ /* 0x000fe400000000ff */
[----:B------:R-:W-:-:S04]  /*2410*/  LOP3.LUT R2, R0, 0x400, RZ, 0xfc, !PT ;  /* 0x0000040000027812 */ /* 0x000fc800078efcff */
[----:B------:R-:W-:Y:S01]  /*2420*/  ISETP.GE.U32.AND P0, PT, R2, UR6, PT ;  /* 0x0000000602007c0c */ /* 0x000fe2000bf06070 */
[----:B---3--:R-:W-:-:S05]  /*2430*/  HFMA2 R3, R34, 1, 1, R3 ;  /* 0x3c003c0022037831 */ /* 0x008fca0000000003 */
[----:B------:R0:W-:Y:S07]  /*2440*/  STG.E desc[UR8][R38.64], R3 ;  /* 0x0000000326007986 */ /* 0x0001ee000c101908 */
[----:B------:R-:W-:Y:S05]  /*2450*/  @P0 EXIT ;  /* 0x000000000000094d */ /* 0x000fea0003800000 */
[----:B0-----:R-:W2:Y:S04]  /*2460*/  LDG.E.CONSTANT R3, desc[UR8][R36.64+0x1000] ;  /* 0x0010000824037981 */ /* 0x001ea8000c1e9900 */
[----:B------:R-:W3:Y:S01]  /*2470*/  LDG.E R2, desc[UR8][R38.64+0x1000] ;  /* 0x0010000826027981 */ /* 0x000ee2000c1e1900 */
[--C-:B--2---:R-:W-:Y:S02]  /*2480*/  HADD2.F32 R41, -RZ, R3.reuse.H0_H0 ;  /* 0x20000003ff297230 */ /* 0x104fe40000004100 */
        /* <DEDUP_REMOVED lines=8> */
[----:B---3--:R-:W-:-:S05]  /*2510*/  HFMA2 R3, R2, 1, 1, R3 ;  /* 0x3c003c0002037831 */ /* 0x008fca0000000003 */
[----:B------:R0:W-:Y:S01]  /*2520*/  STG.E desc[UR8][R38.64+0x1000], R3 ;  /* 0x0010000326007986 */ /* 0x0001e2000c101908 */
[----:B------:R-:W-:Y:S05]  /*2530*/  @P0 EXIT ;  /* 0x000000000000094d */ /* 0x000fea0003800000 */
[----:B0-----:R-:W2:Y:S04]  /*2540*/  LDG.E.CONSTANT R3, desc[UR8][R36.64+0x2000] ;  /* 0x0020000824037981 */ /* 0x001ea8000c1e9900 */
[----:B------:R-:W3:Y:S01]  /*2550*/  LDG.E R2, desc[UR8][R38.64+0x2000] ;  /* 0x0020000826027981 */ /* 0x000ee2000c1e1900 */
[--C-:B--2---:R-:W-:Y:S02]  /*2560*/  HADD2.F32 R5, -RZ, R3.reuse.H0_H0 ;  /* 0x20000003ff057230 */ /* 0x104fe40000004100 */
[----:B------:R-:W-:-:S03]  /*2570*/  HADD2.F32 R4, -RZ, R3.H1_H1 ;  /* 0x30000003ff047230 */ /* 0x000fc60000004100 */
[----:B------:R-:W-:Y:S02]  /*2580*/  FMUL.FTZ R6, R5, R6 ;  /* 0x0000000605067220 */ /* 0x000fe40000410000 */
[----:B------:R-:W-:Y:S02]  /*2590*/  FMUL.FTZ R4, R4, R7 ;  /* 0x0000000704047220 */ /* 0x000fe40000410000 */
[C---:B------:R-:W-:Y:S02]  /*25a0*/  FMUL.FTZ R6, R35.reuse, R6 ;  /* 0x0000000623067220 */ /* 0x040fe40000410000 */
[----:B------:R-:W-:Y:S01]  /*25b0*/  FMUL.FTZ R3, R35, R4 ;  /* 0x0000000423037220 */ /* 0x000fe20000410000 */
[----:B------:R-:W-:-:S04]  /*25c0*/  LOP3.LUT R4, R0, 0xc00, RZ, 0xfc, !PT ;  /* 0x00000c0000047812 */ /* 0x000fc800078efcff */
[----:B------:R-:W-:Y:S02]  /*25d0*/  F2FP.F16.F32.PACK_AB R3, R3, R6 ;  /* 0x000000060303723e */ /* 0x000fe400000000ff */
[----:B------:R-:W-:-:S03]  /*25e0*/  ISETP.GE.U32.AND P0, PT, R4, UR6, PT ;  /* 0x0000000604007c0c */ /* 0x000fc6000bf06070 */
[----:B---3--:R-:W-:-:S05]  /*25f0*/  HFMA2 R3, R2, 1, 1, R3 ;  /* 0x3c003c0002037831 */ /* 0x008fca0000000003 */
[----:B------:R0:W-:Y:S05]  /*2600*/  STG.E desc[UR8][R38.64+0x2000], R3 ;  /* 0x0020000326007986 */ /* 0x0001ea000c101908 */
        /* <DEDUP_REMOVED lines=157> */
[----:B------:R-:W-:-:S04]  /*2fe0*/  LOP3.LUT R0, R0, 0x3c00, RZ, 0xfc, !PT ;  /* 0x00003c0000007812 */ /* 0x000fc800078efcff */
[----:B------:R-:W-:Y:S01]  /*2ff0*/  ISETP.GE.U32.AND P0, PT, R0, UR6, PT ;  /* 0x0000000600007c0c */ /* 0x000fe2000bf06070 */
[--C-:B--2---:R-:W-:Y:S02]  /*3000*/  HADD2.F32 R5, -RZ, R3.reuse.H0_H0 ;  /* 0x20000003ff057230 */ /* 0x104fe40000004100 */
[----:B------:R-:W-:-:S03]  /*3010*/  HADD2.F32 R4, -RZ, R3.H1_H1 ;  /* 0x30000003ff047230 */ /* 0x000fc60000004100 */
[----:B------:R-:W-:Y:S02]  /*3020*/  FMUL.FTZ R30, R5, R30 ;  /* 0x0000001e051e7220 */ /* 0x000fe40000410000 */
[----:B------:R-:W-:Y:S02]  /*3030*/  FMUL.FTZ R4, R4, R31 ;  /* 0x0000001f04047220 */ /* 0x000fe40000410000 */
[C---:B------:R-:W-:Y:S02]  /*3040*/  FMUL.FTZ R30, R35.reuse, R30 ;  /* 0x0000001e231e7220 */ /* 0x040fe40000410000 */
[----:B------:R-:W-:-:S05]  /*3050*/  FMUL.FTZ R3, R35, R4 ;  /* 0x0000000423037220 */ /* 0x000fca0000410000 */
[----:B------:R-:W-:-:S05]  /*3060*/  F2FP.F16.F32.PACK_AB R3, R3, R30 ;  /* 0x0000001e0303723e */ /* 0x000fca00000000ff */
[----:B---3--:R-:W-:-:S05]  /*3070*/  HFMA2 R3, R2, 1, 1, R3 ;  /* 0x3c003c0002037831 */ /* 0x008fca0000000003 */
[----:B------:R0:W-:Y:S01]  /*3080*/  STG.E desc[UR8][R38.64+0xe000], R3 ;  /* 0x00e0000326007986 */ /* 0x0001e2000c101908 */
[----:B------:R-:W-:Y:S05]  /*3090*/  @P0 EXIT ;  /* 0x000000000000094d */ /* 0x000fea0003800000 */
[----:B------:R-:W0:Y:S04]  /*30a0*/  LDG.E.CONSTANT R36, desc[UR8][R36.64+0xf000] ;  /* 0x00f0000824247981 */ /* 0x000e28000c1e9900 */
[----:B------:R-:W2:Y:S01]  /*30b0*/  LDG.E R0, desc[UR8][R38.64+0xf000] ;  /* 0x00f0000826007981 */ /* 0x000ea2000c1e1900 */
[--C-:B0-----:R-:W-:Y:S02]  /*30c0*/  HADD2.F32 R3, -RZ, R36.reuse.H0_H0 ;  /* 0x20000024ff037230 */ /* 0x101fe40000004100 */
[----:B------:R-:W-:-:S03]  /*30d0*/  HADD2.F32 R2, -RZ, R36.H1_H1 ;  /* 0x30000024ff027230 */ /* 0x000fc60000004100 */
[----:B------:R-:W-:Y:S02]  /*30e0*/  FMUL.FTZ R32, R3, R32 ;  /* 0x0000002003207220 */ /* 0x000fe40000410000 */
[----:B------:R-:W-:Y:S02]  /*30f0*/  FMUL.FTZ R2, R2, R33 ;  /* 0x0000002102027220 */ /* 0x000fe40000410000 */
[C---:B------:R-:W-:Y:S02]  /*3100*/  FMUL.FTZ R32, R35.reuse, R32 ;  /* 0x0000002023207220 */ /* 0x040fe40000410000 */
[----:B------:R-:W-:-:S05]  /*3110*/  FMUL.FTZ R35, R35, R2 ;  /* 0x0000000223237220 */ /* 0x000fca0000410000 */
[----:B------:R-:W-:-:S05]  /*3120*/  F2FP.F16.F32.PACK_AB R3, R35, R32 ;  /* 0x000000202303723e */ /* 0x000fca00000000ff */
[----:B--2---:R-:W-:-:S05]  /*3130*/  HFMA2 R3, R0, 1, 1, R3 ;  /* 0x3c003c0000037831 */ /* 0x004fca0000000003 */
[----:B------:R-:W-:Y:S01]  /*3140*/  STG.E desc[UR8][R38.64+0xf000], R3 ;  /* 0x00f0000326007986 */ /* 0x000fe2000c101908 */
[----:B------:R-:W-:Y:S05]  /*3150*/  EXIT ;  /* 0x000000000000794d */ /* 0x000fea0003800000 */
.L_x_3:
        /* <DEDUP_REMOVED lines=10> */
[----:B------:R-:W-:Y:S01]  /*3200*/  LOP3.LUT R40, R0, 0x400, RZ, 0xfc, !PT ;  /* 0x0000040000287812 */ /* 0x000fe200078efcff */
[----:B------:R-:W-:Y:S01]  /*3210*/  UIMAD UR7, UR10, UR11, URZ ;  /* 0x0000000b0a0772a4 */ /* 0x000fe2000f8e02ff */
[----:B------:R-:W-:Y:S02]  /*3220*/  MOV R41, 0x8 ;  /* 0x0000000800297802 */ /* 0x000fe40000000f00 */
[----:B------:R-:W-:Y:S01]  /*3230*/  ISETP.GE.U32.AND P0, PT, R40, UR6, PT ;  /* 0x0000000628007c0c */ /* 0x000fe2000bf06070 */
[----:B---3--:R-:W-:Y:S01]  /*3240*/  UIMAD.WIDE UR4, UR7, 0x4, UR4 ;  /* 0x00000004070478a5 */ /* 0x008fe2000f8e0204 */
[--C-:B0-----:R-:W-:Y:S02]  /*3250*/  HADD2.F32 R39, -RZ, R34.reuse.H0_H0 ;  /* 0x20000022ff277230 */ /* 0x101fe40000004100 */
[----:B------:R-:W-:-:S03]  /*3260*/  HADD2.F32 R34, -RZ, R34.H1_H1 ;  /* 0x30000022ff227230 */ /* 0x000fc60000004100 */
[----:B------:R-:W-:Y:S02]  /*3270*/  FMUL.FTZ R38, R39, R2 ;  /* 0x0000000227267220 */ /* 0x000fe40000410000 */
[----:B------:R-:W-:Y:S01]  /*3280*/  FMUL.FTZ R34, R34, R3 ;  /* 0x0000000322227220 */ /* 0x000fe20000410000 */
[----:B------:R-:W-:-:S04]  /*3290*/  IMAD.WIDE.U32 R2, R0, R41, UR4 ;  /* 0x0000000400027e25 */ /* 0x000fc8000f8e0029 */
[C---:B-1----:R-:W-:Y:S01]  /*32a0*/  FMUL.FTZ R38, R35.reuse, R38 ;  /* 0x0000002623267220 */ /* 0x042fe20000410000 */
[----:B------:R-:W-:-:S05]  /*32b0*/  FMUL.FTZ R39, R35, R34 ;  /* 0x0000002223277220 */ /* 0x000fca0000410000 */
[----:B------:R0:W-:Y:S01]  /*32c0*/  STG.E.64 desc[UR8][R2.64], R38 ;  /* 0x0000002602007986 */ /* 0x0001e2000c101b08 */
[----:B------:R-:W-:Y:S05]  /*32d0*/  @P0 EXIT ;  /* 0x000000000000094d */ /* 0x000fea0003800000 */
[----:B------:R-:W2:Y:S01]  /*32e0*/  LDG.E.CONSTANT R34, desc[UR8][R36.64+0x1000] ;  /* 0x0010000824227981 */ /* 0x000ea2000c1e9900 */
[----:B0-----:R-:W-:-:S04]  /*32f0*/  LOP3.LUT R38, R0, 0x800, RZ, 0xfc, !PT ;  /* 0x0000080000267812 */ /* 0x001fc800078efcff */
[----:B------:R-:W-:Y:S01]  /*3300*/  ISETP.GE.U32.AND P0, PT, R38, UR6, PT ;  /* 0x0000000626007c0c */ /* 0x000fe2000bf06070 */
[--C-:B--2---:R-:W-:Y:S02]  /*3310*/  HADD2.F32 R39, -RZ, R34.reuse.H0_H0 ;  /* 0x20000022ff277230 */ /* 0x104fe40000004100 */
[----:B------:R-:W-:-:S03]  /*3320*/  HADD2.F32 R34, -RZ, R34.H1_H1 ;  /* 0x30000022ff227230 */ /* 0x000fc60000004100 */
[----:B------:R-:W-:Y:S02]  /*3330*/  FMUL.FTZ R4, R39, R4 ;  /* 0x0000000427047220 */ /* 0x000fe40000410000 */
[----:B------:R-:W-:Y:S02]  /*3340*/  FMUL.FTZ R34, R34, R5 ;  /* 0x0000000522227220 */ /* 0x000fe40000410000 */
[C---:B------:R-:W-:Y:S02]  /*3350*/  FMUL.FTZ R4, R35.reuse, R4 ;  /* 0x0000000423047220 */ /* 0x040fe40000410000 */
[----:B------:R-:W-:-:S05]  /*3360*/  FMUL.FTZ R5, R35, R34 ;  /* 0x0000002223057220 */ /* 0x000fca0000410000 */
[----:B------:R0:W-:Y:S01]  /*3370*/  STG.E.64 desc[UR8][R2.64+0x2000], R4 ;  /* 0x0020000402007986 */ /* 0x0001e2000c101b08 */
[----:B------:R-:W-:Y:S05]  /*3380*/  @P0 EXIT ;  /* 0x000000000000094d */ /* 0x000fea0003800000 */
[----:B0-----:R-:W2:Y:S01]  /*3390*/  LDG.E.CONSTANT R4, desc[UR8][R36.64+0x2000] ;  /* 0x0020000824047981 */ /* 0x001ea2000c1e9900 */
        /* <DEDUP_REMOVED lines=43> */
[----:B------:R-:W3:Y:S01]  /*3650*/  LDG.E.CONSTANT R4, desc[UR8][R36.64+0x6000] ;  /* 0x0060000824047981 */ /* 0x000ee2000c1e9900 */
[----:B------:R-:W-:-:S04]  /*3660*/  LOP3.LUT R6, R0, 0x1c00, RZ, 0xfc, !PT ;  /* 0x00001c0000067812 */ /* 0x000fc800078efcff */
[----:B------:R-:W-:Y:S01]  /*3670*/  ISETP.GE.U32.AND P0, PT, R6, UR6, PT ;  /* 0x0000000606007c0c */ /* 0x000fe2000bf06070 */
[--C-:B---3--:R-:W-:Y:S02]  /*3680*/  HADD2.F32 R5, -RZ, R4.reuse.H0_H0 ;  /* 0x20000004ff057230 */ /* 0x108fe40000004100 */
[----:B------:R-:W-:-:S03]  /*3690*/  HADD2.F32 R4, -RZ, R4.H1_H1 ;  /* 0x30000004ff047230 */ /* 0x000fc60000004100 */
[----:B------:R-:W-:Y:S02]  /*36a0*/  FMUL.FTZ R14, R5, R14 ;  /* 0x0000000e050e7220 */ /* 0x000fe40000410000 */
[----:B------:R-:W-:Y:S02]  /*36b0*/  FMUL.FTZ R4, R4, R15 ;  /* 0x0000000f04047220 */ /* 0x000fe40000410000 */
[C---:B------:R-:W-:Y:S02]  /*36c0*/  FMUL.FTZ R14, R35.reuse, R14 ;  /* 0x0000000e230e7220 */ /* 0x040fe40000410000 */
[----:B------:R-:W-:-:S05]  /*36d0*/  FMUL.FTZ R15, R35, R4 ;  /* 0x00000004230f7220 */ /* 0x000fca0000410000 */
[----:B------:R3:W-:Y:S01]  /*36e0*/  STG.E.64 desc[UR8][R2.64+0xc000], R14 ;  /* 0x00c0000e02007986 */ /* 0x0007e2000c101b08 */
[----:B------:R-:W-:Y:S05]  /*36f0*/  @P0 EXIT ;  /* 0x000000000000094d */ /* 0x000fea0003800000 */
[----:B------:R-:W4:Y:S01]  /*3700*/  LDG.E.CONSTANT R4, desc[UR8][R36.64+0x7000] ;  /* 0x0070000824047981 */ /* 0x000f22000c1e9900 */
[----:B------:R-:W-:-:S04]  /*3710*/  LOP3.LUT R6, R0, 0x2000, RZ, 0xfc, !PT ;  /* 0x0000200000067812 */ /* 0x000fc800078efcff */
[----:B------:R-:W-:Y:S01]  /*3720*/  ISETP.GE.U32.AND P0, PT, R6, UR6, PT ;  /* 0x0000000606007c0c */ /* 0x000fe2000bf06070 */
[--C-:B----4-:R-:W-:Y:S02]  /*3730*/  HADD2.F32 R5, -RZ, R4.reuse.H0_H0 ;  /* 0x20000004ff057230 */ /* 0x110fe40000004100 */
[----:B------:R-:W-:-:S03]  /*3740*/  HADD2.F32 R4, -RZ, R4.H1_H1 ;  /* 0x30000004ff047230 */ /* 0x000fc60000004100 */
[----:B------:R-:W-:Y:S02]  /*3750*/  FMUL.FTZ R16, R5, R16 ;  /* 0x0000001005107220 */ /* 0x000fe40000410000 */
[----:B------:R-:W-:Y:S02]  /*3760*/  FMUL.FTZ R4, R4, R17 ;  /* 0x0000001104047220 */ /* 0x000fe40000410000 */
[C---:B------:R-:W-:Y:S02]  /*3770*/  FMUL.FTZ R16, R35.reuse, R16 ;  /* 0x0000001023107220 */ /* 0x040fe40000410000 */
[----:B------:R-:W-:-:S05]  /*3780*/  FMUL.FTZ R17, R35, R4 ;  /* 0x0000000423117220 */ /* 0x000fca0000410000 */
[----:B------:R4:W-:Y:S01]  /*3790*/  STG.E.64 desc[UR8][R2.64+0xe000], R16 ;  /* 0x00e0001002007986 */ /* 0x0009e2000c101b08 */
[----:B------:R-:W-:Y:S05]  /*37a0*/  @P0 EXIT ;  /* 0x000000000000094d */ /* 0x000fea0003800000 */
[----:B------:R-:W5:Y:S01]  /*37b0*/  LDG.E.CONSTANT R4, desc[UR8][R36.64+0x8000] ;  /* 0x0080000824047981 */ /* 0x000f62000c1e9900 */
[----:B------:R-:W-:-:S04]  /*37c0*/  LOP3.LUT R6, R0, 0x2400, RZ, 0xfc, !PT ;  /* 0x0000240000067812 */ /* 0x000fc800078efcff */
[----:B------:R-:W-:Y:S01]  /*37d0*/  ISETP.GE.U32.AND P0, PT, R6, UR6, PT ;  /* 0x0000000606007c0c */ /* 0x000fe2000bf06070 */
[--C-:B-----5:R-:W-:Y:S02]  /*37e0*/  HADD2.F32 R5, -RZ, R4.reuse.H0_H0 ;  /* 0x20000004ff057230 */ /* 0x120fe40000004100 */
        /* <DEDUP_REMOVED lines=73> */
[----:B------:R-:W5:Y:S02]  /*3c80*/  LDG.E.CONSTANT R36, desc[UR8][R36.64+0xf000] ;  /* 0x00f0000824247981 */ /* 0x000f64000c1e9900 */
[--C-:B-----5:R-:W-:Y:S02]  /*3c90*/  HADD2.F32 R5, -RZ, R36.reuse.H0_H0 ;  /* 0x20000024ff057230 */ /* 0x120fe40000004100 */
[----:B------:R-:W-:-:S03]  /*3ca0*/  HADD2.F32 R0, -RZ, R36.H1_H1 ;  /* 0x30000024ff007230 */ /* 0x000fc60000004100 */
[----:B------:R-:W-:Y:S02]  /*3cb0*/  FMUL.FTZ R32, R5, R32 ;  /* 0x0000002005207220 */ /* 0x000fe40000410000 */
[----:B------:R-:W-:Y:S02]  /*3cc0*/  FMUL.FTZ R0, R0, R33 ;  /* 0x0000002100007220 */ /* 0x000fe40000410000 */
[C---:B------:R-:W-:Y:S02]  /*3cd0*/  FMUL.FTZ R32, R35.reuse, R32 ;  /* 0x0000002023207220 */ /* 0x040fe40000410000 */
[----:B------:R-:W-:-:S05]  /*3ce0*/  FMUL.FTZ R33, R35, R0 ;  /* 0x0000000023217220 */ /* 0x000fca0000410000 */
[----:B------:R-:W-:Y:S01]  /*3cf0*/  STG.E.64 desc[UR8][R2.64+0x1e000], R32 ;  /* 0x01e0002002007986 */ /* 0x000fe2000c101b08 */
[----:B------:R-:W-:Y:S05]  /*3d00*/  EXIT ;  /* 0x000000000000794d */ /* 0x000fea0003800000 */
.L_x_5:
[----:B------:R-:W-:-:S13]  /*3d10*/  ISETP.GE.AND P0, PT, R0, UR6, PT ;  /* 0x0000000600007c0c */ /* 0x000fda000bf06270 */
[----:B------:R-:W-:Y:S05]  /*3d20*/  @P0 EXIT ;  /* 0x000000000000094d */ /* 0x000fea0003800000 */
[----:B------:R-:W2:Y:S01]  /*3d30*/  LDC.64 R36, c[0x0][0x388] ;  /* 0x0000e200ff247b82 */ /* 0x000ea20000000a00 */
[----:B------:R-:W3:Y:S01]  /*3d40*/  LDCU.64 UR4, c[0x0][0x390] ;  /* 0x00007200ff0477ac */ /* 0x000ee20008000a00 */
[----:B0-----:R-:W-:Y:S01]  /*3d50*/  HFMA2 R39, -RZ, RZ, 0, 4.76837158203125e-07 ;  /* 0x00000008ff277431 */ /* 0x001fe200000001ff */
[----:B------:R-:W-:Y:S01]  /*3d60*/  UIMAD UR7, UR10, UR11, URZ ;  /* 0x0000000b0a0772a4 */ /* 0x000fe2000f8e02ff */
[----:B--2---:R-:W-:-:S05]  /*3d70*/  IMAD.WIDE.U32 R36, R0, 0x4, R36 ;  /* 0x0000000400247825 */ /* 0x004fca00078e0024 */
[----:B------:R-:W2:Y:S01]  /*3d80*/  LDG.E.CONSTANT R34, desc[UR8][R36.64] ;  /* 0x0000000824227981 */ /* 0x000ea2000c1e9900 */
[----:B---3--:R-:W-:-:S06]  /*3d90*/  UIMAD.WIDE UR4, UR7, 0x4, UR4 ;  /* 0x00000004070478a5 */ /* 0x008fcc000f8e0204 */
[----:B------:R-:W-:-:S05]  /*3da0*/  IMAD.WIDE.U32 R38, R0, R39, UR4 ;  /* 0x0000000400267e25 */ /* 0x000fca000f8e0027 */
[----:B------:R-:W1:Y:S01]  /*3db0*/  LDG.E.64 R40, desc[UR8][R38.64] ;  /* 0x0000000826287981 */ /* 0x000e62000c1e1b00 */
[--C-:B--2---:R-:W-:Y:S02]  /*3dc0*/  HADD2.F32 R43, -RZ, R34.reuse.H0_H0 ;  /* 0x20000022ff2b7230 */ /* 0x104fe40000004100 */
[----:B------:R-:W-:-:S03]  /*3dd0*/  HADD2.F32 R34, -RZ, R34.H1_H1 ;  /* 0x30000022ff227230 */ /* 0x000fc60000004100 */
[----:B------:R-:W-:Y:S01]  /*3de0*/  FMUL.FTZ R43, R43, R2 ;  /* 0x000000022b2b7220 */ /* 0x000fe20000410000 */
[----:B------:R-:W-:Y:S01]  /*3df0*/  LOP3.LUT R2, R0, 0x400, RZ, 0xfc, !PT ;  /* 0x0000040000027812 */ /* 0x000fe200078efcff */
[----:B------:R-:W-:-:S03]  /*3e00*/  FMUL.FTZ R34, R34, R3 ;  /* 0x0000000322227220 */ /* 0x000fc60000410000 */
[----:B------:R-:W-:Y:S01]  /*3e10*/  ISETP.GE.U32.AND P0, PT, R2, UR6, PT ;  /* 0x0000000602007c0c */ /* 0x000fe2000bf06070 */
[C---:B-1----:R-:W-:Y:S01]  /*3e20*/  FFMA.FTZ R40, R35.reuse, R43, R40 ;  /* 0x0000002b23287223 */ /* 0x042fe20000010028 */
[----:B------:R-:W-:-:S05]  /*3e30*/  FFMA.FTZ R41, R35, R34, R41 ;  /* 0x0000002223297223 */ /* 0x000fca0000010029 */
[----:B------:R0:W-:Y:S06]  /*3e40*/  STG.E.64 desc[UR8][R38.64], R40 ;  /* 0x0000002826007986 */ /* 0x0001ec000c101b08 */
[----:B------:R-:W-:Y:S05]  /*3e50*/  @P0 EXIT ;  /* 0x000000000000094d */ /* 0x000fea0003800000 */
[----:B------:R-:W0:Y:S04]  /*3e60*/  LDG.E.CONSTANT R34, desc[UR8][R36.64+0x1000] ;  /* 0x0010000824227981 */ /* 0x000e28000c1e9900 */
[----:B------:R-:W2:Y:S01]  /*3e70*/  LDG.E.64 R2, desc[UR8][R38.64+0x2000] ;  /* 0x0020000826027981 */ /* 0x000ea2000c1e1b00 */
[--C-:B0-----:R-:W-:Y:S02]  /*3e80*/  HADD2.F32 R41, -RZ, R34.reuse.H0_H0 ;  /* 0x20000022ff297230 */ /* 0x101fe40000004100 */
[----:B------:R-:W-:-:S03]  /*3e90*/  HADD2.F32 R34, -RZ, R34.H1_H1 ;  /* 0x30000022ff227230 */ /* 0x000fc60000004100 */
[----:B------:R-:W-:Y:S01]  /*3ea0*/  FMUL.FTZ R41, R41, R4 ;  /* 0x0000000429297220 */ /* 0x000fe20000410000 */
[----:B------:R-:W-:Y:S01]  /*3eb0*/  LOP3.LUT R4, R0, 0x800, RZ, 0xfc, !PT ;  /* 0x0000080000047812 */ /* 0x000fe200078efcff */
[----:B------:R-:W-:Y:S02]  /*3ec0*/  FMUL.FTZ R34, R34, R5 ;  /* 0x0000000522227220 */ /* 0x000fe40000410000 */
[C---:B--2---:R-:W-:Y:S01]  /*3ed0*/  FFMA.FTZ R2, R35.reuse, R41, R2 ;  /* 0x0000002923027223 */ /* 0x044fe20000010002 */
[----:B------:R-:W-:Y:S01]  /*3ee0*/  ISETP.GE.U32.AND P0, PT, R4, UR6, PT ;  /* 0x0000000604007c0c */ /* 0x000fe2000bf06070 */
[----:B------:R-:W-:-:S05]  /*3ef0*/  FFMA.FTZ R3, R35, R34, R3 ;  /* 0x0000002223037223 */ /* 0x000fca0000010003 */
[----:B------:R0:W-:Y:S07]  /*3f00*/  STG.E.64 desc[UR8][R38.64+0x2000], R2 ;  /* 0x0020000226007986 */ /* 0x0001ee000c101b08 */
[----:B------:R-:W-:Y:S05]  /*3f10*/  @P0 EXIT ;  /* 0x000000000000094d */ /* 0x000fea0003800000 */
[----:B------:R-:W2:Y:S04]  /*3f20*/  LDG.E.CONSTANT R4, desc[UR8][R36.64+0x2000] ;  /* 0x0020000824047981 */ /* 0x000ea8000c1e9900 */
[----:B0-----:R-:W3:Y:S01]  /*3f30*/  LDG.E.64 R2, desc[UR8][R38.64+0x4000] ;  /* 0x0040000826027981 */ /* 0x001ee2000c1e1b00 */
[----:B------:R-:W-:-:S04]  /*3f40*/  LOP3.LUT R34, R0, 0xc00, RZ, 0xfc, !PT ;  /* 0x00000c0000227812 */ /* 0x000fc800078efcff */
[----:B------:R-:W-:Y:S01]  /*3f50*/  ISETP.GE.U32.AND P0, PT, R34, UR6, PT ;  /* 0x0000000622007c0c */ /* 0x000fe2000bf06070 */
[--C-:B--2---:R-:W-:Y:S02]  /*3f60*/  HADD2.F32 R5, -RZ, R4.reuse.H0_H0 ;  /* 0x20000004ff057230 */ /* 0x104fe40000004100 */
[----:B------:R-:W-:-:S03]  /*3f70*/  HADD2.F32 R4, -RZ, R4.H1_H1 ;  /* 0x30000004ff047230 */ /* 0x000fc60000004100 */
[----:B------:R-:W-:Y:S02]  /*3f80*/  FMUL.FTZ R5, R5, R6 ;  /* 0x0000000605057220 */ /* 0x000fe40000410000 */
[----:B------:R-:W-:Y:S02]  /*3f90*/  FMUL.FTZ R4, R4, R7 ;  /* 0x0000000704047220 */ /* 0x000fe40000410000 */
[C---:B---3--:R-:W-:Y:S02]  /*3fa0*/  FFMA.FTZ R2, R35.reuse, R5, R2 ;  /* 0x0000000523027223 */ /* 0x048fe40000010002 */
[----:B------:R-:W-:-:S05]  /*3fb0*/  FFMA.FTZ R3, R35, R4, R3 ;  /* 0x0000000423037223 */ /* 0x000fca0000010003 */
[----:B------:R0:W-:Y:S01]  /*3fc0*/  STG.E.64 desc[UR8][R38.64+0x4000], R2 ;  /* 0x0040000226007986 */ /* 0x0001e2000c101b08 */
        /* <DEDUP_REMOVED lines=147> */
[--C-:B--2---:R-:W-:Y:S02]  /*4900*/  HADD2.F32 R5, -RZ, R36.reuse.H0_H0 ;  /* 0x20000024ff057230 */ /* 0x104fe40000004100 */
[----:B------:R-:W-:-:S03]  /*4910*/  HADD2.F32 R0, -RZ, R36.H1_H1 ;  /* 0x30000024ff007230 */ /* 0x000fc60000004100 */
[----:B------:R-:W-:Y:S02]  /*4920*/  FMUL.FTZ R5, R5, R32 ;  /* 0x0000002005057220 */ /* 0x000fe40000410000 */
[----:B------:R-:W-:Y:S02]  /*4930*/  FMUL.FTZ R0, R0, R33 ;  /* 0x0000002100007220 */ /* 0x000fe40000410000 */
[C---:B---3--:R-:W-:Y:S02]  /*4940*/  FFMA.FTZ R2, R35.reuse, R5, R2 ;  /* 0x0000000523027223 */ /* 0x048fe40000010002 */
[----:B------:R-:W-:-:S05]  /*4950*/  FFMA.FTZ R3, R35, R0, R3 ;  /* 0x0000000023037223 */ /* 0x000fca0000010003 */
[----:B------:R-:W-:Y:S01]  /*4960*/  STG.E.64 desc[UR8][R38.64+0x1e000], R2 ;  /* 0x01e0000226007986 */ /* 0x000fe2000c101b08 */
[----:B------:R-:W-:Y:S05]  /*4970*/  EXIT ;  /* 0x000000000000794d */ /* 0x000fea0003800000 */
.L_x_6:
[----:B------:R-:W-:-:S00]  /*4980*/  BRA `(.L_x_6) ;  /* 0xfffffffc00fc7947 */ /* 0x000fc0000383ffff */
[----:B------:R-:W-:-:S00]  /*4990*/  NOP ;  /* 0x0000000000007918 */ /* 0x000fc00000000000 */
        /* <DEDUP_REMOVED lines=14> */
.L_x_110:


//--------------------- .text._Z15rms_norm_kernelILi15EEvPKvPK6__halfPvffiibbb --------------------------
	.section	.text._Z15rms_norm_kernelILi15EEvPKvPK6__halfPvffiibbb,"ax",@progbits
	.align	128
        .global         _Z15rms_norm_kernelILi15EEvPKvPK6__halfPvffiibbb
        .type           _Z15rms_norm_kernelILi15EEvPKvPK6__halfPvffiibbb,@function
        .size           _Z15rms_norm_kernelILi15EEvPKvPK6__halfPvffiibbb,(.L_x_111 - _Z15rms_norm_kernelILi15EEvPKvPK6__halfPvffiibbb)
        .other          _Z15rms_norm_kernelILi15EEvPKvPK6__halfPvffiibbb,@"STO_CUDA_ENTRY STV_DEFAULT"
_Z15rms_norm_kernelILi15EEvPKvPK6__halfPvffiibbb:
.text._Z15rms_norm_kernelILi15EEvPKvPK6__halfPvffiibbb:
[----:B------:R-:W-:Y:S01]  /*0000*/  LDC R1, c[0x0][0x37c] ;  /* 0x0000df00ff017b82 */ /* 0x000fe20000000800 */
[----:B------:R-:W0:Y:S01]  /*0010*/  LDCU.S8 UR4, c[0x0][0x3a9] ;  /* 0x00007520ff0477ac */ /* 0x000e220008000200 */
[----:B------:R-:W1:Y:S06]  /*0020*/  S2R R0, SR_TID.X ;  /* 0x0000000000007919 */ /* 0x000e6c0000002100 */
[----:B------:R-:W2:Y:S01]  /*0030*/  S2UR UR8, SR_CTAID.X ;  /* 0x00000000000879c3 */ /* 0x000ea20000002500 */
[----:B------:R-:W-:Y:S01]  /*0040*/  HFMA2 R35, -RZ, RZ, 0, 0 ;  /* 0x00000000ff237431 */ /* 0x000fe200000001ff */
[----:B------:R-:W-:Y:S01]  /*0050*/  BSSY.RECONVERGENT B0, `(.L_x_7) ;  /* 0x0000126000007945 */ /* 0x000fe20003800200 */
[----:B------:R-:W3:Y:S01]  /*0060*/  LDCU.64 UR10, c[0x0][0x358] ;  /* 0x00006b00ff0a77ac */ /* 0x000ee20008000a00 */
[----:B0-----:R-:W-:-:S09]  /*0070*/  UISETP.NE.AND UP0, UPT, UR4, URZ, UPT ;  /* 0x000000ff0400728c */ /* 0x001fd2000bf05270 */
[----:B------:R-:W-:Y:S05]  /*0080*/  BRA.U UP0, `(.L_x_8) ;  /* 0x0000000900fc7547 */ /* 0x000fea000b800000 */
[----:B------:R-:W0:Y:S01]  /*0090*/  LDCU UR9, c[0x0][0x3a4] ;  /* 0x00007480ff0977ac */ /* 0x000e220008000800 */
[----:B-1----:R-:W-:-:S04]  /*00a0*/  LOP3.LUT R3, R0, 0x3e0, RZ, 0xc0, !PT ;  /* 0x000003e000037812 */ /* 0x002fc800078ec0ff */
[----:B------:R-:W-:Y:S01]  /*00b0*/  LOP3.LUT R28, R3, 0x1f, R0, 0xf8, !PT ;  /* 0x0000001f031c7812 */ /* 0x000fe200078ef800 */
[----:B0-----:R-:W-:-:S04]  /*00c0*/  ULEA.HI UR4, UR9, UR9, URZ, 0x1 ;  /* 0x0000000909047291 */ /* 0x001fc8000f8f08ff */
[----:B------:R-:W-:-:S06]  /*00d0*/  USHF.R.S32.HI UR6, URZ, 0x1, UR4 ;  /* 0x00000001ff067899 */ /* 0x000fcc0008011404 */
[----:B------:R-:W-:-:S13]  /*00e0*/  ISETP.GE.AND P0, PT, R28, UR6, PT ;  /* 0x000000061c007c0c */ /* 0x000fda000bf06270 */
[----:B------:R-:W-:Y:S05]  /*00f0*/  @P0 BRA `(.L_x_9) ;  /* 0x00000010006c0947 */ /* 0x000fea0003800000 */
[----:B------:R-:W0:Y:S01]  /*0100*/  LDCU.64 UR4, c[0x0][0x380] ;  /* 0x00007000ff0477ac */ /* 0x000e220008000a00 */
[----:B--2---:R-:W-:-:S04]  /*0110*/  UIMAD UR7, UR8, UR9, URZ ;  /* 0x00000009080772a4 */ /* 0x004fc8000f8e02ff */
[----:B0-----:R-:W-:-:S06]  /*0120*/  UIMAD.WIDE UR4, UR7, 0x2, UR4 ;  /* 0x00000002070478a5 */ /* 0x001fcc000f8e0204 */
[----:B------:R-:W-:Y:S02]  /*0130*/  MOV R32, UR4 ;  /* 0x0000000400207c02 */ /* 0x000fe40008000f00 */
[----:B------:R-:W-:-:S03]  /*0140*/  MOV R33, UR5 ;  /* 0x0000000500217c02 */ /* 0x000fc60008000f00 */
[----:B------:R-:W-:-:S05]  /*0150*/  IMAD.WIDE.U32 R32, R28, 0x4, R32 ;  /* 0x000000041c207825 */ /* 0x000fca00078e0020 */
[----:B---3--:R-:W2:Y:S01]  /*0160*/  LDG.E.CONSTANT R2, desc[UR10][R32.64] ;  /* 0x0000000a20027981 */ /* 0x008ea2000c1e9900 */
        /* <DEDUP_REMOVED lines=177> */
.L_x_8:
        /* <DEDUP_REMOVED lines=13> */
[----:B---3--:R-:W2:Y:S01]  /*0d50*/  LDG.E.64.CONSTANT R2, desc[UR10][R32.64] ;  /* 0x0000000a20027981 */ /* 0x008ea2000c1e9b00 */
        /* <DEDUP_REMOVED lines=85> */
.L_x_9:
[----:B--23--:R-:W-:Y:S05]  /*12b0*/  BSYNC.RECONVERGENT B0 ;  /* 0x0000000000007941 */ /* 0x00cfea0003800200 */
.L_x_7:
[----:B------:R-:W0:Y:S01]  /*12c0*/  SHFL.BFLY PT, R32, R35, 0x10, 0x1f ;  /* 0x0e001f0023207f89 */ /* 0x000e2200000e0000 */
[----:B------:R-:W1:Y:S01]  /*12d0*/  S2UR UR5, SR_CgaCtaId ;  /* 0x00000000000579c3 */ /* 0x000e620000008800 */
[----:B------:R-:W-:Y:S01]  /*12e0*/  LOP3.LUT P0, RZ, R0, 0x1f, RZ, 0xc0, !PT ;  /* 0x0000001f00ff7812 */ /* 0x000fe2000780c0ff */
[----:B------:R-:W-:-:S06]  /*12f0*/  UMOV UR4, 0x400 ;  /* 0x0000040000047882 */ /* 0x000fcc0000000000 */
[----:B------:R-:W2:Y:S01]  /*1300*/  LDC.64 R40, c[0x0][0x398] ;  /* 0x0000e600ff287b82 */ /* 0x000ea20000000a00 */
[----:B0-----:R-:W-:Y:S01]  /*1310*/  FADD.FTZ R32, R32, R35 ;  /* 0x0000002320207221 */ /* 0x001fe20000010000 */
[----:B-1----:R-:W-:Y:S01]  /*1320*/  ULEA UR4, UR5, UR4, 0x18 ;  /* 0x0000000405047291 */ /* 0x002fe2000f8ec0ff */
[----:B------:R-:W-:-:S03]  /*1330*/  SHF.L.U32 R35, R0, 0x2, RZ ;  /* 0x0000000200237819 */ /* 0x000fc600000006ff */
[----:B------:R-:W0:Y:S01]  /*1340*/  SHFL.BFLY PT, R33, R32, 0x8, 0x1f ;  /* 0x0d001f0020217f89 */ /* 0x000e2200000e0000 */
[----:B------:R-:W-:Y:S01]  /*1350*/  LOP3.LUT R35, R35, 0x7c, RZ, 0xc0, !PT ;  /* 0x0000007c23237812 */ /* 0x000fe200078ec0ff */
        /* <DEDUP_REMOVED lines=24> */
[----:B--2---:R-:W-:-:S06]  /*14e0*/  FFMA.FTZ R33, R33, R41, R40 ;  /* 0x0000002921217223 */ /* 0x004fcc0000010028 */
[----:B------:R-:W0:Y:S01]  /*14f0*/  MUFU.RSQ R33, R33 ;  /* 0x0000002100217308 */ /* 0x000e220000001400 */
[----:B------:R-:W-:Y:S05]  /*1500*/  BRA.U UP0, `(.L_x_10) ;  /* 0x0000001900547547 */ /* 0x000fea000b800000 */
[----:B------:R-:W1:Y:S01]  /*1510*/  LDCU.U8 UR7, c[0x0][0x3a8] ;  /* 0x00007500ff0777ac */ /* 0x000e620008000000 */
[----:B------:R-:W2:Y:S01]  /*1520*/  LDCU.64 UR4, c[0x0][0x390] ;  /* 0x00007200ff0477ac */ /* 0x000ea20008000a00 */
[----:B------:R-:W-:Y:S02]  /*1530*/  UIMAD UR8, UR8, UR9, URZ ;  /* 0x00000009080872a4 */ /* 0x000fe4000f8e02ff */
[----:B-1----:R-:W-:-:S04]  /*1540*/  UPRMT UR7, UR7, 0x8880, URZ ;  /* 0x0000888007077896 */ /* 0x002fc800080000ff */
[----:B------:R-:W-:Y:S02]  /*1550*/  UISETP.NE.AND UP0, UPT, UR7, URZ, UPT ;  /* 0x000000ff0700728c */ /* 0x000fe4000bf05270 */
[----:B--2---:R-:W-:-:S07]  /*1560*/  UIMAD.WIDE UR4, UR8, 0x2, UR4 ;  /* 0x00000002080478a5 */ /* 0x004fce000f8e0204 */
[----:B------:R-:W-:Y:S05]  /*1570*/  BRA.U UP0, `(.L_x_11) ;  /* 0x0000000900e07547 */ /* 0x000fea000b800000 */
[----:B------:R-:W-:-:S13]  /*1580*/  ISETP.GE.AND P0, PT, R0, UR6, PT ;  /* 0x0000000600007c0c */ /* 0x000fda000bf06270 */
[----:B------:R-:W-:Y:S05]  /*1590*/  @P0 EXIT ;  /* 0x000000000000094d */ /* 0x000fea0003800000 */
[----:B------:R-:W1:Y:S02]  /*15a0*/  LDC.64 R34, c[0x0][0x388] ;  /* 0x0000e200ff227b82 */ /* 0x000e640000000a00 */
[----:B-1----:R-:W-:-:S05]  /*15b0*/  IMAD.WIDE.U32 R34, R0, 0x4, R34 ;  /* 0x0000000400227825 */ /* 0x002fca00078e0022 */
[----:B------:R-:W2:Y:S01]  /*15c0*/  LDG.E.CONSTANT R32, desc[UR10][R34.64] ;  /* 0x0000000a22207981 */ /* 0x000ea2000c1e9900 */
[----:B------:R-:W-:Y:S02]  /*15d0*/  HFMA2 R39, -RZ, RZ, 0, 2.384185791015625e-07 ;  /* 0x00000004ff277431 */ /* 0x000fe400000001ff */
[--C-:B--2---:R-:W-:Y:S02]  /*15e0*/  HADD2.F32 R37, -RZ, R32.reuse.H0_H0 ;  /* 0x20000020ff257230 */ /* 0x104fe40000004100 */
[----:B------:R-:W-:-:S03]  /*15f0*/  HADD2.F32 R32, -RZ, R32.H1_H1 ;  /* 0x30000020ff207230 */ /* 0x000fc60000004100 */
[----:B------:R-:W-:Y:S02]  /*1600*/  FMUL.FTZ R2, R37, R2 ;  /* 0x0000000225027220 */ /* 0x000fe40000410000 */
[----:B------:R-:W-:Y:S01]  /*1610*/  FMUL.FTZ R36, R32, R3 ;  /* 0x0000000320247220 */ /* 0x000fe20000410000 */
[C---:B------:R-:W-:Y:S01]  /*1620*/  LOP3.LUT R3, R0.reuse, 0x400, RZ, 0xfc, !PT ;  /* 0x0000040000037812 */ /* 0x040fe200078efcff */
[C---:B0-----:R-:W-:Y:S02]  /*1630*/  FMUL.FTZ R32, R33.reuse, R2 ;  /* 0x0000000221207220 */ /* 0x041fe40000410000 */
[----:B------:R-:W-:Y:S01]  /*1640*/  FMUL.FTZ R37, R33, R36 ;  /* 0x0000002421257220 */ /* 0x000fe20000410000 */
[----:B------:R-:W-:Y:S01]  /*1650*/  ISETP.GE.U32.AND P0, PT, R3, UR6, PT ;  /* 0x0000000603007c0c */ /* 0x000fe2000bf06070 */
[----:B------:R-:W-:-:S03]  /*1660*/  IMAD.WIDE.U32 R2, R0, R39, UR4 ;  /* 0x0000000400027e25 */ /* 0x000fc6000f8e0027 */
        /* <DEDUP_REMOVED lines=18> */
[----:B------:R-:W-:Y:S01]  /*1790*/  FMUL.FTZ R24, R27, R24 ;  /* 0x000000181b187220 */ /* 0x000fe20000410000 */
[----:B------:R-:W-:Y:S01]  /*17a0*/  LOP3.LUT R27, R0, 0xc00, RZ, 0xfc, !PT ;  /* 0x00000c00001b7812 */ /* 0x000fe200078efcff */
[----:B------:R-:W-:Y:S02]  /*17b0*/  FMUL.FTZ R26, R26, R25 ;  /* 0x000000191a1a7220 */ /* 0x000fe40000410000 */
[----:B------:R-:W-:Y:S01]  /*17c0*/  FMUL.FTZ R24, R33, R24 ;  /* 0x0000001821187220 */ /* 0x000fe20000410000 */
[----:B------:R-:W-:Y:S01]  /*17d0*/  ISETP.GE.U32.AND P0, PT, R27, UR6, PT ;  /* 0x000000061b007c0c */ /* 0x000fe2000bf06070 */
[----:B------:R-:W-:-:S05]  /*17e0*/  FMUL.FTZ R25, R33, R26 ;  /* 0x0000001a21197220 */ /* 0x000fca0000410000 */
[----:B------:R-:W-:-:S05]  /*17f0*/  F2FP.F16.F32.PACK_AB R25, R25, R24 ;  /* 0x000000181919723e */ /* 0x000fca00000000ff */
[----:B------:R0:W-:Y:S02]  /*1800*/  STG.E desc[UR10][R2.64+0x2000], R25 ;  /* 0x0020001902007986 */ /* 0x0001e4000c10190a */
        /* <DEDUP_REMOVED lines=143> */
.L_x_11:
[----:B------:R-:W-:-:S13]  /*2100*/  ISETP.GE.AND P0, PT, R0, UR6, PT ;  /* 0x0000000600007c0c */ /* 0x000fda000bf06270 */
[----:B------:R-:W-:Y:S05]  /*2110*/  @P0 EXIT ;  /* 0x000000000000094d */ /* 0x000fea0003800000 */
[----:B------:R-:W1:Y:S01]  /*2120*/  LDC.64 R34, c[0x0][0x388] ;  /* 0x0000e200ff227b82 */ /* 0x000e620000000a00 */
[----:B------:R-:W-:Y:S01]  /*2130*/  MOV R37, 0x4 ;  /* 0x0000000400257802 */ /* 0x000fe20000000f00 */
[----:B-1----:R-:W-:-:S05]  /*2140*/  IMAD.WIDE.U32 R34, R0, 0x4, R34 ;  /* 0x0000000400227825 */ /* 0x002fca00078e0022 */
[----:B------:R-:W2:Y:S01]  /*2150*/  LDG.E.CONSTANT R38, desc[UR10][R34.64] ;  /* 0x0000000a22267981 */ /* 0x000ea2000c1e9900 */
[----:B------:R-:W-:-:S05]  /*2160*/  IMAD.WIDE.U32 R36, R0, R37, UR4 ;  /* 0x0000000400247e25 */ /* 0x000fca000f8e0025 */
[----:B------:R-:W3:Y:S01]  /*2170*/  LDG.E R32, desc[UR10][R36.64] ;  /* 0x0000000a24207981 */ /* 0x000ee2000c1e1900 */
[--C-:B--2---:R-:W-:Y:S02]  /*2180*/  HADD2.F32 R39, -RZ, R38.reuse.H0_H0 ;  /* 0x20000026ff277230 */ /* 0x104fe40000004100 */
[----:B------:R-:W-:-:S03]  /*2190*/  HADD2.F32 R38, -RZ, R38.H1_H1 ;  /* 0x30000026ff267230 */ /* 0x000fc60000004100 */
[----:B------:R-:W-:Y:S02]  /*21a0*/  FMUL.FTZ R2, R39, R2 ;  /* 0x0000000227027220 */ /* 0x000fe40000410000 */
[----:B------:R-:W-:Y:S02]  /*21b0*/  FMUL.FTZ R38, R38, R3 ;  /* 0x0000000326267220 */ /* 0x000fe40000410000 */
[C---:B0-----:R-:W-:Y:S02]  /*21c0*/  FMUL.FTZ R2, R33.reuse, R2 ;  /* 0x0000000221027220 */ /* 0x041fe40000410000 */
        /* <DEDUP_REMOVED lines=201> */
.L_x_10:
        /* <DEDUP_REMOVED lines=12> */
[----:B------:R-:W-:Y:S02]  /*2f20*/  LOP3.LUT R38, R0, 0x400, RZ, 0xfc, !PT ;  /* 0x0000040000267812 */ /* 0x000fe400078efcff */
[----:B------:R-:W-:Y:S02]  /*2f30*/  MOV R39, 0x8 ;  /* 0x0000000800277802 */ /* 0x000fe40000000f00 */
[----:B------:R-:W-:Y:S01]  /*2f40*/  ISETP.GE.U32.AND P0, PT, R38, UR6, PT ;  /* 0x0000000626007c0c */ /* 0x000fe2000bf06070 */
[--C-:B--2---:R-:W-:Y:S02]  /*2f50*/  HADD2.F32 R37, -RZ, R32.reuse.H0_H0 ;  /* 0x20000020ff257230 */ /* 0x104fe40000004100 */
[----:B------:R-:W-:-:S03]  /*2f60*/  HADD2.F32 R32, -RZ, R32.H1_H1 ;  /* 0x30000020ff207230 */ /* 0x000fc60000004100 */
[----:B------:R-:W-:Y:S02]  /*2f70*/  FMUL.FTZ R36, R37, R2 ;  /* 0x0000000225247220 */ /* 0x000fe40000410000 */
[----:B------:R-:W-:Y:S01]  /*2f80*/  FMUL.FTZ R32, R32, R3 ;  /* 0x0000000320207220 */ /* 0x000fe20000410000 */
[----:B------:R-:W-:-:S04]  /*2f90*/  IMAD.WIDE.U32 R2, R0, R39, UR4 ;  /* 0x0000000400027e25 */ /* 0x000fc8000f8e0027 */
[C---:B0-----:R-:W-:Y:S01]  /*2fa0*/  FMUL.FTZ R36, R33.reuse, R36 ;  /* 0x0000002421247220 */ /* 0x041fe20000410000 */
        /* <DEDUP_REMOVED lines=146> */
[----:B------:R-:W2:Y:S02]  /*38d0*/  LDG.E.CONSTANT R34, desc[UR10][R34.64+0xe000] ;  /* 0x00e0000a22227981 */ /* 0x000ea4000c1e9900 */
[--C-:B--2---:R-:W-:Y:S02]  /*38e0*/  HADD2.F32 R5, -RZ, R34.reuse.H0_H0 ;  /* 0x20000022ff057230 */ /* 0x104fe40000004100 */
[----:B------:R-:W-:-:S03]  /*38f0*/  HADD2.F32 R0, -RZ, R34.H1_H1 ;  /* 0x30000022ff007230 */ /* 0x000fc60000004100 */
[----:B------:R-:W-:Y:S02]  /*3900*/  FMUL.FTZ R30, R5, R30 ;  /* 0x0000001e051e7220 */ /* 0x000fe40000410000 */
[----:B------:R-:W-:Y:S02]  /*3910*/  FMUL.FTZ R0, R0, R31 ;  /* 0x0000001f00007220 */ /* 0x000fe40000410000 */
[C---:B------:R-:W-:Y:S02]  /*3920*/  FMUL.FTZ R30, R33.reuse, R30 ;  /* 0x0000001e211e7220 */ /* 0x040fe40000410000 */
[----:B------:R-:W-:-:S05]  /*3930*/  FMUL.FTZ R31, R33, R0 ;  /* 0x00000000211f7220 */ /* 0x000fca0000410000 */
[----:B------:R-:W-:Y:S01]  /*3940*/  STG.E.64 desc[UR10][R2.64+0x1c000], R30 ;  /* 0x01c0001e02007986 */ /* 0x000fe2000c101b0a */
[----:B------:R-:W-:Y:S05]  /*3950*/  EXIT ;  /* 0x000000000000794d */ /* 0x000fea0003800000 */
.L_x_12:
[----:B------:R-:W-:-:S13]  /*3960*/  ISETP.GE.AND P0, PT, R0, UR6, PT ;  /* 0x0000000600007c0c */ /* 0x000fda000bf06270 */
[----:B------:R-:W-:Y:S05]  /*3970*/  @P0 EXIT ;  /* 0x000000000000094d */ /* 0x000fea0003800000 */
[----:B------:R-:W1:Y:S01]  /*3980*/  LDC.64 R34, c[0x0][0x388] ;  /* 0x0000e200ff227b82 */ /* 0x000e620000000a00 */
[----:B------:R-:W-:Y:S02]  /*3990*/  HFMA2 R37, -RZ, RZ, 0, 4.76837158203125e-07 ;  /* 0x00000008ff257431 */ /* 0x000fe400000001ff */
[----:B-1----:R-:W-:-:S05]  /*39a0*/  IMAD.WIDE.U32 R34, R0, 0x4, R34 ;  /* 0x0000000400227825 */ /* 0x002fca00078e0022 */
[----:B------:R-:W2:Y:S01]  /*39b0*/  LDG.E.CONSTANT R32, desc[UR10][R34.64] ;  /* 0x0000000a22207981 */ /* 0x000ea2000c1e9900 */
[----:B------:R-:W-:-:S05]  /*39c0*/  IMAD.WIDE.U32 R36, R0, R37, UR4 ;  /* 0x0000000400247e25 */ /* 0x000fca000f8e0025 */
[----:B------:R-:W0:Y:S01]  /*39d0*/  LDG.E.64 R38, desc[UR10][R36.64] ;  /* 0x0000000a24267981 */ /* 0x000e22000c1e1b00 */
[--C-:B--2---:R-:W-:Y:S02]  /*39e0*/  HADD2.F32 R41, -RZ, R32.reuse.H0_H0 ;  /* 0x20000020ff297230 */ /* 0x104fe40000004100 */
[----:B------:R-:W-:-:S03]  /*39f0*/  HADD2.F32 R32, -RZ, R32.H1_H1 ;  /* 0x30000020ff207230 */ /* 0x000fc60000004100 */
[----:B------:R-:W-:Y:S01]  /*3a00*/  FMUL.FTZ R41, R41, R2 ;  /* 0x0000000229297220 */ /* 0x000fe20000410000 */
[----:B------:R-:W-:Y:S01]  /*3a10*/  LOP3.LUT R2, R0, 0x400, RZ, 0xfc, !PT ;  /* 0x0000040000027812 */ /* 0x000fe200078efcff */
[----:B------:R-:W-:Y:S02]  /*3a20*/  FMUL.FTZ R32, R32, R3 ;  /* 0x0000000320207220 */ /* 0x000fe40000410000 */
[C---:B0-----:R-:W-:Y:S01]  /*3a30*/  FFMA.FTZ R38, R33.reuse, R41, R38 ;  /* 0x0000002921267223 */ /* 0x041fe20000010026 */
[----:B------:R-:W-:Y:S01]  /*3a40*/  ISETP.GE.U32.AND P0, PT, R2, UR6, PT ;  /* 0x0000000602007c0c */ /* 0x000fe2000bf06070 */
[----:B------:R-:W-:-:S05]  /*3a50*/  FFMA.FTZ R39, R33, R32, R39 ;  /* 0x0000002021277223 */ /* 0x000fca0000010027 */
[----:B------:R0:W-:Y:S07]  /*3a60*/  STG.E.64 desc[UR10][R36.64], R38 ;  /* 0x0000002624007986 */ /* 0x0001ee000c101b0a */
[----:B------:R-:W-:Y:S05]  /*3a70*/  @P0 EXIT ;  /* 0x000000000000094d */ /* 0x000fea0003800000 */
[----:B------:R-:W2:Y:S04]  /*3a80*/  LDG.E.CONSTANT R32, desc[UR10][R34.64+0x1000] ;  /* 0x0010000a22207981 */ /* 0x000ea8000c1e9900 */
[----:B------:R-:W3:Y:S01]  /*3a90*/  LDG.E.64 R2, desc[UR10][R36.64+0x2000] ;  /* 0x0020000a24027981 */ /* 0x000ee2000c1e1b00 */
[----:B0-----:R-:W-:-:S04]  /*3aa0*/  LOP3.LUT R38, R0, 0x800, RZ, 0xfc, !PT ;  /* 0x0000080000267812 */ /* 0x001fc800078efcff */
        /* <DEDUP_REMOVED lines=163> */
.L_x_13:
        /* <DEDUP_REMOVED lines=10> */
.L_x_111:


//--------------------- .text._Z15rms_norm_kernelILi14EEvPKvPK6__halfPvffiibbb --------------------------
	.section	.text._Z15rms_norm_kernelILi14EEvPKvPK6__halfPvffiibbb,"ax",@progbits
	.align	128
        .global         _Z15rms_norm_kernelILi14EEvPKvPK6__halfPvffiibbb
        .type           _Z15rms_norm_kernelILi14EEvPKvPK6__halfPvffiibbb,@function
        .size           _Z15rms_norm_kernelILi14EEvPKvPK6__halfPvffiibbb,(.L_x_112 - _Z15rms_norm_kernelILi14EEvPKvPK6__halfPvffiibbb)
        .other          _Z15rms_norm_kernelILi14EEvPKvPK6__halfPvffiibbb,@"STO_CUDA_ENTRY STV_DEFAULT"
_Z15rms_norm_kernelILi14EEvPKvPK6__halfPvffiibbb:
.text._Z15rms_norm_kernelILi14EEvPKvPK6__halfPvffiibbb:
        /* <DEDUP_REMOVED lines=188> */
.L_x_15:
        /* <DEDUP_REMOVED lines=93> */
.L_x_16:
[----:B--23--:R-:W-:Y:S05]  /*1190*/  BSYNC.RECONVERGENT B0 ;  /* 0x0000000000007941 */ /* 0x00cfea0003800200 */
.L_x_14:
[----:B------:R-:W0:Y:S01]  /*11a0*/  SHFL.BFLY PT, R30, R33, 0x10, 0x1f ;  /* 0x0e001f00211e7f89 */ /* 0x000e2200000e0000 */
[----:B------:R-:W1:Y:S01]  /*11b0*/  S2UR UR5, SR_CgaCtaId ;  /* 0x00000000000579c3 */ /* 0x000e620000008800 */
[----:B------:R-:W-:Y:S01]  /*11c0*/  LOP3.LUT P0, RZ, R0, 0x1f, RZ, 0xc0, !PT ;  /* 0x0000001f00ff7812 */ /* 0x000fe2000780c0ff */
[----:B------:R-:W-:Y:S01]  /*11d0*/  UMOV UR4, 0x400 ;  /* 0x0000040000047882 */ /* 0x000fe20000000000 */
[----:B0-----:R-:W-:Y:S01]  /*11e0*/  FADD.FTZ R30, R30, R33 ;  /* 0x000000211e1e7221 */ /* 0x001fe20000010000 */
[----:B-1----:R-:W-:-:S04]  /*11f0*/  ULEA UR4, UR5, UR4, 0x18 ;  /* 0x0000000405047291 */ /* 0x002fc8000f8ec0ff */
[----:B------:R-:W0:Y:S02]  /*1200*/  SHFL.BFLY PT, R31, R30, 0x8, 0x1f ;  /* 0x0d001f001e1f7f89 */ /* 0x000e2400000e0000 */
[----:B0-----:R-:W-:-:S04]  /*1210*/  FADD.FTZ R31, R30, R31 ;  /* 0x0000001f1e1f7221 */ /* 0x001fc80000010000 */
[----:B------:R-:W-:Y:S01]  /*1220*/  @!P0 SHF.R.U32.HI R30, RZ, 0x3, R0 ;  /* 0x00000003ff1e8819 */ /* 0x000fe20000011600 */
[----:B------:R-:W0:Y:S03]  /*1230*/  SHFL.BFLY PT, R32, R31, 0x4, 0x1f ;  /* 0x0c801f001f207f89 */ /* 0x000e2600000e0000 */
[----:B------:R-:W-:Y:S01]  /*1240*/  @!P0 LOP3.LUT R30, R30, 0x7c, RZ, 0xc0, !PT ;  /* 0x0000007c1e1e8812 */ /* 0x000fe200078ec0ff */
[----:B0-----:R-:W-:Y:S01]  /*1250*/  FADD.FTZ R32, R31, R32 ;  /* 0x000000201f207221 */ /* 0x001fe20000010000 */
[----:B------:R-:W-:-:S04]  /*1260*/  SHF.L.U32 R31, R0, 0x2, RZ ;  /* 0x00000002001f7819 */ /* 0x000fc800000006ff */
[----:B------:R-:W0:Y:S02]  /*1270*/  SHFL.BFLY PT, R35, R32, 0x2, 0x1f ;  /* 0x0c401f0020237f89 */ /* 0x000e2400000e0000 */
[----:B0-----:R-:W-:Y:S01]  /*1280*/  FADD.FTZ R35, R32, R35 ;  /* 0x0000002320237221 */ /* 0x001fe20000010000 */
[----:B------:R-:W-:-:S04]  /*1290*/  LOP3.LUT R32, R31, 0x7c, RZ, 0xc0, !PT ;  /* 0x0000007c1f207812 */ /* 0x000fc800078ec0ff */
        /* <DEDUP_REMOVED lines=12> */
[----:B0-----:R-:W-:Y:S02]  /*1360*/  FADD.FTZ R35, R34, R31 ;  /* 0x0000001f22237221 */ /* 0x001fe40000010000 */
[----:B------:R-:W0:Y:S03]  /*1370*/  LDC.64 R30, c[0x0][0x398] ;  /* 0x0000e600ff1e7b82 */ /* 0x000e260000000a00 */
[----:B------:R-:W1:Y:S02]  /*1380*/  SHFL.BFLY PT, R36, R35, 0x2, 0x1f ;  /* 0x0c401f0023247f89 */ /* 0x000e6400000e0000 */
[----:B-1----:R-:W-:-:S05]  /*1390*/  FADD.FTZ R36, R35, R36 ;  /* 0x0000002423247221 */ /* 0x002fca0000010000 */
[----:B------:R-:W1:Y:S02]  /*13a0*/  SHFL.BFLY PT, R37, R36, 0x1, 0x1f ;  /* 0x0c201f0024257f89 */ /* 0x000e6400000e0000 */
[----:B-1----:R-:W-:-:S04]  /*13b0*/  FADD.FTZ R37, R36, R37 ;  /* 0x0000002524257221 */ /* 0x002fc80000010000 */
[----:B0-----:R-:W-:-:S06]  /*13c0*/  FFMA.FTZ R31, R37, R31, R30 ;  /* 0x0000001f251f7223 */ /* 0x001fcc000001001e */
        /* <DEDUP_REMOVED lines=13> */
[----:B------:R-:W2:Y:S02]  /*14a0*/  LDG.E.CONSTANT R30, desc[UR10][R32.64] ;  /* 0x0000000a201e7981 */ /* 0x000ea4000c1e9900 */
[--C-:B--2---:R-:W-:Y:S02]  /*14b0*/  HADD2.F32 R35, -RZ, R30.reuse.H0_H0 ;  /* 0x2000001eff237230 */ /* 0x104fe40000004100 */
[----:B------:R-:W-:-:S03]  /*14c0*/  HADD2.F32 R30, -RZ, R30.H1_H1 ;  /* 0x3000001eff1e7230 */ /* 0x000fc60000004100 */
[----:B------:R-:W-:Y:S02]  /*14d0*/  FMUL.FTZ R2, R35, R2 ;  /* 0x0000000223027220 */ /* 0x000fe40000410000 */
[----:B------:R-:W-:Y:S02]  /*14e0*/  FMUL.FTZ R30, R30, R3 ;  /* 0x000000031e1e7220 */ /* 0x000fe40000410000 */
[C---:B0-----:R-:W-:Y:S02]  /*14f0*/  FMUL.FTZ R2, R31.reuse, R2 ;  /* 0x000000021f027220 */ /* 0x041fe40000410000 */
[----:B------:R-:W-:-:S05]  /*1500*/  FMUL.FTZ R3, R31, R30 ;  /* 0x0000001e1f037220 */ /* 0x000fca0000410000 */
[----:B------:R-:W-:Y:S01]  /*1510*/  F2FP.F16.F32.PACK_AB R35, R3, R2 ;  /* 0x000000020323723e */ /* 0x000fe200000000ff */
[----:B------:R-:W-:Y:S01]  /*1520*/  HFMA2 R3, -RZ, RZ, 0, 2.384185791015625e-07 ;  /* 0x00000004ff037431 */ /* 0x000fe200000001ff */
[----:B------:R-:W-:-:S04]  /*1530*/  LOP3.LUT R2, R0, 0x400, RZ, 0xfc, !PT ;  /* 0x0000040000027812 */ /* 0x000fc800078efcff */
[----:B------:R-:W-:Y:S01]  /*1540*/  ISETP.GE.U32.AND P0, PT, R2, UR6, PT ;  /* 0x0000000602007c0c */ /* 0x000fe2000bf06070 */
[----:B------:R-:W-:-:S05]  /*1550*/  IMAD.WIDE.U32 R2, R0, R3, UR4 ;  /* 0x0000000400027e25 */ /* 0x000fca000f8e0003 */
[----:B------:R0:W-:Y:S07]  /*1560*/  STG.E desc[UR10][R2.64], R35 ;  /* 0x0000002302007986 */ /* 0x0001ee000c10190a */
[----:B------:R-:W-:Y:S05]  /*1570*/  @P0 EXIT ;  /* 0x000000000000094d */ /* 0x000fea0003800000 */
[----:B------:R-:W0:Y:S02]  /*1580*/  LDG.E.CONSTANT R30, desc[UR10][R32.64+0x1000] ;  /* 0x0010000a201e7981 */ /* 0x000e24000c1e9900 */
[--C-:B0-----:R-:W-:Y:S02]  /*1590*/  HADD2.F32 R35, -RZ, R30.reuse.H0_H0 ;  /* 0x2000001eff237230 */ /* 0x101fe40000004100 */
[----:B------:R-:W-:-:S03]  /*15a0*/  HADD2.F32 R30, -RZ, R30.H1_H1 ;  /* 0x3000001eff1e7230 */ /* 0x000fc60000004100 */
[----:B------:R-:W-:Y:S02]  /*15b0*/  FMUL.FTZ R28, R35, R28 ;  /* 0x0000001c231c7220 */ /* 0x000fe40000410000 */
[----:B------:R-:W-:Y:S02]  /*15c0*/  FMUL.FTZ R30, R30, R29 ;  /* 0x0000001d1e1e7220 */ /* 0x000fe40000410000 */
[C---:B------:R-:W-:Y:S02]  /*15d0*/  FMUL.FTZ R28, R31.reuse, R28 ;  /* 0x0000001c1f1c7220 */ /* 0x040fe40000410000 */
[----:B------:R-:W-:Y:S01]  /*15e0*/  FMUL.FTZ R29, R31, R30 ;  /* 0x0000001e1f1d7220 */ /* 0x000fe20000410000 */
[----:B------:R-:W-:-:S04]  /*15f0*/  LOP3.LUT R30, R0, 0x800, RZ, 0xfc, !PT ;  /* 0x00000800001e7812 */ /* 0x000fc800078efcff */
[----:B------:R-:W-:Y:S02]  /*1600*/  ISETP.GE.U32.AND P0, PT, R30, UR6, PT ;  /* 0x000000061e007c0c */ /* 0x000fe4000bf06070 */
[----:B------:R-:W-:-:S05]  /*1610*/  F2FP.F16.F32.PACK_AB R29, R29, R28 ;  /* 0x0000001c1d1d723e */ /* 0x000fca00000000ff */
[----:B------:R0:W-:Y:S06]  /*1620*/  STG.E desc[UR10][R2.64+0x1000], R29 ;  /* 0x0010001d02007986 */ /* 0x0001ec000c10190a */
        /* <DEDUP_REMOVED lines=143> */
.L_x_18:
        /* <DEDUP_REMOVED lines=8> */
[----:B------:R-:W-:Y:S01]  /*1fa0*/  FMUL.FTZ R36, R30, R3 ;  /* 0x000000031e247220 */ /* 0x000fe20000410000 */
[----:B------:R-:W-:-:S05]  /*1fb0*/  MOV R3, 0x4 ;  /* 0x0000000400037802 */ /* 0x000fca0000000f00 */
[----:B------:R-:W-:-:S05]  /*1fc0*/  IMAD.WIDE.U32 R2, R0, R3, UR4 ;  /* 0x0000000400027e25 */ /* 0x000fca000f8e0003 */
[----:B------:R-:W2:Y:S01]  /*1fd0*/  LDG.E R30, desc[UR10][R2.64] ;  /* 0x0000000a021e7981 */ /* 0x000ea2000c1e1900 */
[C---:B0-----:R-:W-:Y:S01]  /*1fe0*/  FMUL.FTZ R34, R31.reuse, R34 ;  /* 0x000000221f227220 */ /* 0x041fe20000410000 */
[----:B------:R-:W-:-:S05]  /*1ff0*/  FMUL.FTZ R35, R31, R36 ;  /* 0x000000241f237220 */ /* 0x000fca0000410000 */
[----:B------:R-:W-:Y:S02]  /*2000*/  F2FP.F16.F32.PACK_AB R35, R35, R34 ;  /* 0x000000222323723e */ /* 0x000fe400000000ff */
[----:B------:R-:W-:-:S04]  /*2010*/  LOP3.LUT R34, R0, 0x400, RZ, 0xfc, !PT ;  /* 0x0000040000227812 */ /* 0x000fc800078efcff */
[----:B------:R-:W-:Y:S01]  /*2020*/  ISETP.GE.U32.AND P0, PT, R34, UR6, PT ;  /* 0x0000000622007c0c */ /* 0x000fe2000bf06070 */
[----:B--2---:R-:W-:-:S05]  /*2030*/  HFMA2 R35, R30, 1, 1, R35 ;  /* 0x3c003c001e237831 */ /* 0x004fca0000000023 */
[----:B------:R0:W-:Y:S07]  /*2040*/  STG.E desc[UR10][R2.64], R35 ;  /* 0x0000002302007986 */ /* 0x0001ee000c10190a */
        /* <DEDUP_REMOVED lines=9> */
[----:B------:R-:W-:Y:S02]  /*20e0*/  F2FP.F16.F32.PACK_AB R29, R29, R28 ;  /* 0x0000001c1d1d723e */ /* 0x000fe400000000ff */
[----:B------:R-:W-:-:S04]  /*20f0*/  LOP3.LUT R28, R0, 0x800, RZ, 0xfc, !PT ;  /* 0x00000800001c7812 */ /* 0x000fc800078efcff */
[----:B------:R-:W-:Y:S01]  /*2100*/  ISETP.GE.U32.AND P0, PT, R28, UR6, PT ;  /* 0x000000061c007c0c */ /* 0x000fe2000bf06070 */
[----:B--2---:R-:W-:-:S05]  /*2110*/  HFMA2 R29, R30, 1, 1, R29 ;  /* 0x3c003c001e1d7831 */ /* 0x004fca000000001d */
[----:B------:R0:W-:Y:S07]  /*2120*/  STG.E desc[UR10][R2.64+0x1000], R29 ;  /* 0x0010001d02007986 */ /* 0x0001ee000c10190a */
        /* <DEDUP_REMOVED lines=18> */
[----:B------:R-:W-:Y:S01]  /*2250*/  HADD2.F32 R28, -RZ, R27.H1_H1 ;  /* 0x3000001bff1c7230 */ /* 0x000fe20000004100 */
[----:B------:R-:W-:Y:S02]  /*2260*/  LOP3.LUT R27, R0, 0x1000, RZ, 0xfc, !PT ;  /* 0x00001000001b7812 */ /* 0x000fe400078efcff */
[----:B------:R-:W-:-:S02]  /*2270*/  FMUL.FTZ R24, R29, R24 ;  /* 0x000000181d187220 */ /* 0x000fc40000410000 */
[----:B------:R-:W-:Y:S01]  /*2280*/  FMUL.FTZ R28, R28, R25 ;  /* 0x000000191c1c7220 */ /* 0x000fe20000410000 */
[----:B------:R-:W-:Y:S01]  /*2290*/  ISETP.GE.U32.AND P0, PT, R27, UR6, PT ;  /* 0x000000061b007c0c */ /* 0x000fe2000bf06070 */
[C---:B------:R-:W-:Y:S02]  /*22a0*/  FMUL.FTZ R24, R31.reuse, R24 ;  /* 0x000000181f187220 */ /* 0x040fe40000410000 */
[----:B------:R-:W-:-:S05]  /*22b0*/  FMUL.FTZ R25, R31, R28 ;  /* 0x0000001c1f197220 */ /* 0x000fca0000410000 */
[----:B------:R-:W-:-:S05]  /*22c0*/  F2FP.F16.F32.PACK_AB R25, R25, R24 ;  /* 0x000000181919723e */ /* 0x000fca00000000ff */
[----:B---3--:R-:W-:-:S05]  /*22d0*/  HFMA2 R25, R26, 1, 1, R25 ;  /* 0x3c003c001a197831 */ /* 0x008fca0000000019 */
[----:B------:R0:W-:Y:S01]  /*22e0*/  STG.E desc[UR10][R2.64+0x3000], R25 ;  /* 0x0030001902007986 */ /* 0x0001e2000c10190a */
        /* <DEDUP_REMOVED lines=139> */
.L_x_17:
        /* <DEDUP_REMOVED lines=14> */
[----:B------:R-:W-:Y:S01]  /*2c80*/  FMUL.FTZ R2, R35, R2 ;  /* 0x0000000223027220 */ /* 0x000fe20000410000 */
[----:B------:R-:W-:Y:S01]  /*2c90*/  MOV R35, 0x8 ;  /* 0x0000000800237802 */ /* 0x000fe20000000f00 */
[----:B------:R-:W-:Y:S02]  /*2ca0*/  FMUL.FTZ R30, R30, R3 ;  /* 0x000000031e1e7220 */ /* 0x000fe40000410000 */
[C---:B0-----:R-:W-:Y:S02]  /*2cb0*/  FMUL.FTZ R2, R31.reuse, R2 ;  /* 0x000000021f027220 */ /* 0x041fe40000410000 */
[----:B------:R-:W-:Y:S01]  /*2cc0*/  FMUL.FTZ R3, R31, R30 ;  /* 0x0000001e1f037220 */ /* 0x000fe20000410000 */
[C---:B------:R-:W-:Y:S01]  /*2cd0*/  LOP3.LUT R30, R0.reuse, 0x400, RZ, 0xfc, !PT ;  /* 0x00000400001e7812 */ /* 0x040fe200078efcff */
[----:B------:R-:W-:-:S03]  /*2ce0*/  IMAD.WIDE.U32 R34, R0, R35, UR4 ;  /* 0x0000000400227e25 */ /* 0x000fc6000f8e0023 */
[----:B------:R-:W-:Y:S02]  /*2cf0*/  ISETP.GE.U32.AND P0, PT, R30, UR6, PT ;  /* 0x000000061e007c0c */ /* 0x000fe4000bf06070 */
[----:B------:R0:W-:Y:S11]  /*2d00*/  STG.E.64 desc[UR10][R34.64], R2 ;  /* 0x0000000222007986 */ /* 0x0001f6000c101b0a */
[----:B------:R-:W-:Y:S05]  /*2d10*/  @P0 EXIT ;  /* 0x000000000000094d */ /* 0x000fea0003800000 */
[----:B0-----:R-:W2:Y:S02]  /*2d20*/  LDG.E.CONSTANT R2, desc[UR10][R32.64+0x1000] ;  /* 0x0010000a20027981 */ /* 0x001ea4000c1e9900 */
[--C-:B--2---:R-:W-:Y:S02]  /*2d30*/  HADD2.F32 R3, -RZ, R2.reuse.H0_H0 ;  /* 0x20000002ff037230 */ /* 0x104fe40000004100 */
[----:B------:R-:W-:-:S03]  /*2d40*/  HADD2.F32 R2, -RZ, R2.H1_H1 ;  /* 0x30000002ff027230 */ /* 0x000fc60000004100 */
[----:B------:R-:W-:Y:S01]  /*2d50*/  FMUL.FTZ R28, R3, R28 ;  /* 0x0000001c031c7220 */ /* 0x000fe20000410000 */
[----:B------:R-:W-:Y:S01]  /*2d60*/  LOP3.LUT R3, R0, 0x800, RZ, 0xfc, !PT ;  /* 0x0000080000037812 */ /* 0x000fe200078efcff */
[----:B------:R-:W-:Y:S02]  /*2d70*/  FMUL.FTZ R2, R2, R29 ;  /* 0x0000001d02027220 */ /* 0x000fe40000410000 */
[----:B------:R-:W-:Y:S01]  /*2d80*/  FMUL.FTZ R28, R31, R28 ;  /* 0x0000001c1f1c7220 */ /* 0x000fe20000410000 */
[----:B------:R-:W-:Y:S01]  /*2d90*/  ISETP.GE.U32.AND P0, PT, R3, UR6, PT ;  /* 0x0000000603007c0c */ /* 0x000fe2000bf06070 */
[----:B------:R-:W-:-:S05]  /*2da0*/  FMUL.FTZ R29, R31, R2 ;  /* 0x000000021f1d7220 */ /* 0x000fca0000410000 */
[----:B------:R0:W-:Y:S07]  /*2db0*/  STG.E.64 desc[UR10][R34.64+0x2000], R28 ;  /* 0x0020001c22007986 */ /* 0x0001ee000c101b0a */
[----:B------:R-:W-:Y:S05]  /*2dc0*/  @P0 EXIT ;  /* 0x000000000000094d */ /* 0x000fea0003800000 */
[----:B------:R-:W2:Y:S02]  /*2dd0*/  LDG.E.CONSTANT R2, desc[UR10][R32.64+0x2000] ;  /* 0x0020000a20027981 */ /* 0x000ea4000c1e9900 */
        /* <DEDUP_REMOVED lines=10> */
[----:B------:R-:W2:Y:S01]  /*2e80*/  LDG.E.CONSTANT R2, desc[UR10][R32.64+0x3000] ;  /* 0x0030000a20027981 */ /* 0x000ea2000c1e9900 */
[----:B-1----:R-:W-:-:S04]  /*2e90*/  LOP3.LUT R26, R0, 0x1000, RZ, 0xfc, !PT ;  /* 0x00001000001a7812 */ /* 0x002fc800078efcff */
        /* <DEDUP_REMOVED lines=108> */
[----:B------:R-:W3:Y:S02]  /*3560*/  LDG.E.CONSTANT R32, desc[UR10][R32.64+0xd000] ;  /* 0x00d0000a20207981 */ /* 0x000ee4000c1e9900 */
[--C-:B---3--:R-:W-:Y:S02]  /*3570*/  HADD2.F32 R3, -RZ, R32.reuse.H0_H0 ;  /* 0x20000020ff037230 */ /* 0x108fe40000004100 */
[----:B------:R-:W-:-:S03]  /*3580*/  HADD2.F32 R0, -RZ, R32.H1_H1 ;  /* 0x30000020ff007230 */ /* 0x000fc60000004100 */
[----:B------:R-:W-:Y:S02]  /*3590*/  FMUL.FTZ R4, R3, R4 ;  /* 0x0000000403047220 */ /* 0x000fe40000410000 */
[----:B------:R-:W-:Y:S02]  /*35a0*/  FMUL.FTZ R0, R0, R5 ;  /* 0x0000000500007220 */ /* 0x000fe40000410000 */
[C---:B------:R-:W-:Y:S02]  /*35b0*/  FMUL.FTZ R4, R31.reuse, R4 ;  /* 0x000000041f047220 */ /* 0x040fe40000410000 */
[----:B------:R-:W-:-:S05]  /*35c0*/  FMUL.FTZ R5, R31, R0 ;  /* 0x000000001f057220 */ /* 0x000fca0000410000 */
[----:B------:R-:W-:Y:S01]  /*35d0*/  STG.E.64 desc[UR10][R34.64+0x1a000], R4 ;  /* 0x01a0000422007986 */ /* 0x000fe2000c101b0a */
[----:B------:R-:W-:Y:S05]  /*35e0*/  EXIT ;  /* 0x000000000000794d */ /* 0x000fea0003800000 */
.L_x_19:
[----:B------:R-:W-:-:S13]  /*35f0*/  ISETP.GE.AND P0, PT, R0, UR6, PT ;  /* 0x0000000600007c0c */ /* 0x000fda000bf06270 */
[----:B------:R-:W-:Y:S05]  /*3600*/  @P0 EXIT ;  /* 0x000000000000094d */ /* 0x000fea0003800000 */
[----:B------:R-:W1:Y:S02]  /*3610*/  LDC.64 R32, c[0x0][0x388] ;  /* 0x0000e200ff207b82 */ /* 0x000e640000000a00 */
[----:B-1----:R-:W-:-:S05]  /*3620*/  IMAD.WIDE.U32 R32, R0, 0x4, R32 ;  /* 0x0000000400207825 */ /* 0x002fca00078e0020 */
[----:B------:R-:W2:Y:S02]  /*3630*/  LDG.E.CONSTANT R30, desc[UR10][R32.64] ;  /* 0x0000000a201e7981 */ /* 0x000ea4000c1e9900 */
[--C-:B--2---:R-:W-:Y:S02]  /*3640*/  HADD2.F32 R36, -RZ, R30.reuse.H1_H1 ;  /* 0x3000001eff247230 */ /* 0x104fe40000004100 */
[----:B------:R-:W-:-:S03]  /*3650*/  HADD2.F32 R35, -RZ, R30.H0_H0 ;  /* 0x2000001eff237230 */ /* 0x000fc60000004100 */
[----:B------:R-:W-:Y:S01]  /*3660*/  FMUL.FTZ R36, R36, R3 ;  /* 0x0000000324247220 */ /* 0x000fe20000410000 */
[----:B------:R-:W-:Y:S02]  /*3670*/  HFMA2 R3, -RZ, RZ, 0, 4.76837158203125e-07 ;  /* 0x00000008ff037431 */ /* 0x000fe400000001ff */
[----:B------:R-:W-:-:S03]  /*3680*/  FMUL.FTZ R30, R35, R2 ;  /* 0x00000002231e7220 */ /* 0x000fc60000410000 */
[----:B------:R-:W-:-:S05]  /*3690*/  IMAD.WIDE.U32 R2, R0, R3, UR4 ;  /* 0x0000000400027e25 */ /* 0x000fca000f8e0003 */
[----:B------:R-:W0:Y:S02]  /*36a0*/  LDG.E.64 R34, desc[UR10][R2.64] ;  /* 0x0000000a02227981 */ /* 0x000e24000c1e1b00 */
[C---:B0-----:R-:W-:Y:S01]  /*36b0*/  FFMA.FTZ R34, R31.reuse, R30, R34 ;  /* 0x0000001e1f227223 */ /* 0x041fe20000010022 */
[----:B------:R-:W-:Y:S01]  /*36c0*/  LOP3.LUT R30, R0, 0x400, RZ, 0xfc, !PT ;  /* 0x00000400001e7812 */ /* 0x000fe200078efcff */
[----:B------:R-:W-:-:S03]  /*36d0*/  FFMA.FTZ R35, R31, R36, R35 ;  /* 0x000000241f237223 */ /* 0x000fc60000010023 */
[----:B------:R-:W-:Y:S02]  /*36e0*/  ISETP.GE.U32.AND P0, PT, R30, UR6, PT ;  /* 0x000000061e007c0c */ /* 0x000fe4000bf06070 */
[----:B------:R0:W-:Y:S11]  /*36f0*/  STG.E.64 desc[UR10][R2.64], R34 ;  /* 0x0000002202007986 */ /* 0x0001f6000c101b0a */
[----:B------:R-:W-:Y:S05]  /*3700*/  @P0 EXIT ;  /* 0x000000000000094d */ /* 0x000fea0003800000 */
[----:B------:R-:W2:Y:S04]  /*3710*/  LDG.E.CONSTANT R30, desc[UR10][R32.64+0x1000] ;  /* 0x0010000a201e7981 */ /* 0x000ea8000c1e9900 */
[----:B0-----:R-:W3:Y:S01]  /*3720*/  LDG.E.64 R34, desc[UR10][R2.64+0x2000] ;  /* 0x0020000a02227981 */ /* 0x001ee2000c1e1b00 */
[--C-:B--2---:R-:W-:Y:S02]  /*3730*/  HADD2.F32 R37, -RZ, R30.reuse.H0_H0 ;  /* 0x2000001eff257230 */ /* 0x104fe40000004100 */
[----:B------:R-:W-:-:S03]  /*3740*/  HADD2.F32 R30, -RZ, R30.H1_H1 ;  /* 0x3000001eff1e7230 */ /* 0x000fc60000004100 */
[----:B------:R-:W-:Y:S01]  /*3750*/  FMUL.FTZ R37, R37, R28 ;  /* 0x0000001c25257220 */ /* 0x000fe20000410000 */
[----:B------:R-:W-:Y:S01]  /*3760*/  LOP3.LUT R28, R0, 0x800, RZ, 0xfc, !PT ;  /* 0x00000800001c7812 */ /* 0x000fe200078efcff */
[----:B------:R-:W-:Y:S02]  /*3770*/  FMUL.FTZ R30, R30, R29 ;  /* 0x0000001d1e1e7220 */ /* 0x000fe40000410000 */
[C---:B---3--:R-:W-:Y:S01]  /*3780*/  FFMA.FTZ R34, R31.reuse, R37, R34 ;  /* 0x000000251f227223 */ /* 0x048fe20000010022 */
[----:B------:R-:W-:Y:S01]  /*3790*/  ISETP.GE.U32.AND P0, PT, R28, UR6, PT ;  /* 0x000000061c007c0c */ /* 0x000fe2000bf06070 */
[----:B------:R-:W-:-:S05]  /*37a0*/  FFMA.FTZ R35, R31, R30, R35 ;  /* 0x0000001e1f237223 */ /* 0x000fca0000010023 */
[----:B------:R0:W-:Y:S07]  /*37b0*/  STG.E.64 desc[UR10][R2.64+0x2000], R34 ;  /* 0x0020002202007986 */ /* 0x0001ee000c101b0a */
        /* <DEDUP_REMOVED lines=13> */
[----:B0-----:R-:W2:Y:S04]  /*3890*/  LDG.E.CONSTANT R28, desc[UR10][R32.64+0x3000] ;  /* 0x0030000a201c7981 */ /* 0x001ea8000c1e9900 */
[----:B------:R-:W3:Y:S01]  /*38a0*/  LDG.E.64 R26, desc[UR10][R2.64+0x6000] ;  /* 0x0060000a021a7981 */ /* 0x000ee2000c1e1b00 */
        /* <DEDUP_REMOVED lines=10> */
[----:B0-----:R-:W2:Y:S04]  /*3950*/  LDG.E.CONSTANT R26, desc[UR10][R32.64+0x4000] ;  /* 0x0040000a201a7981 */ /* 0x001ea8000c1e9900 */
[----:B------:R-:W3:Y:S01]  /*3960*/  LDG.E.64 R24, desc[UR10][R2.64+0x8000] ;  /* 0x0080000a02187981 */ /* 0x000ee2000c1e1b00 */
        /* <DEDUP_REMOVED lines=106> */
[----:B------:R-:W0:Y:S04]  /*4010*/  LDG.E.CONSTANT R32, desc[UR10][R32.64+0xd000] ;  /* 0x00d0000a20207981 */ /* 0x000e28000c1e9900 */
[----:B------:R-:W2:Y:S01]  /*4020*/  LDG.E.64 R6, desc[UR10][R2.64+0x1a000] ;  /* 0x01a0000a02067981 */ /* 0x000ea2000c1e1b00 */
[--C-:B0-----:R-:W-:Y:S02]  /*4030*/  HADD2.F32 R9, -RZ, R32.reuse.H0_H0 ;  /* 0x20000020ff097230 */ /* 0x101fe40000004100 */
[----:B------:R-:W-:-:S03]  /*4040*/  HADD2.F32 R0, -RZ, R32.H1_H1 ;  /* 0x30000020ff007230 */ /* 0x000fc60000004100 */
[----:B------:R-:W-:Y:S02]  /*4050*/  FMUL.FTZ R9, R9, R4 ;  /* 0x0000000409097220 */ /* 0x000fe40000410000 */
[----:B------:R-:W-:Y:S02]  /*4060*/  FMUL.FTZ R0, R0, R5 ;  /* 0x0000000500007220 */ /* 0x000fe40000410000 */
[C---:B--2---:R-:W-:Y:S02]  /*4070*/  FFMA.FTZ R6, R31.reuse, R9, R6 ;  /* 0x000000091f067223 */ /* 0x044fe40000010006 */
[----:B------:R-:W-:-:S05]  /*4080*/  FFMA.FTZ R7, R31, R0, R7 ;  /* 0x000000001f077223 */ /* 0x000fca0000010007 */
[----:B------:R-:W-:Y:S01]  /*4090*/  STG.E.64 desc[UR10][R2.64+0x1a000], R6 ;  /* 0x01a0000602007986 */ /* 0x000fe2000c101b0a */
[----:B------:R-:W-:Y:S05]  /*40a0*/  EXIT ;  /* 0x000000000000794d */ /* 0x000fea0003800000 */
.L_x_20:
        /* <DEDUP_REMOVED lines=13> */
.L_x_112:


//--------------------- .text._Z15rms_norm_kernelILi13EEvPKvPK6__halfPvffiibbb --------------------------
	.section	.text._Z15rms_norm_kernelILi13EEvPKvPK6__halfPvffiibbb,"ax",@progbits
	.align	128
        .global         _Z15rms_norm_kernelILi13EEvPKvPK6__halfPvffiibbb
        .type           _Z15rms_norm_kernelILi13EEvPKvPK6__halfPvffiibbb,@function
        .size           _Z15rms_norm_kernelILi13EEvPKvPK6__halfPvffiibbb,(.L_x_113 - _Z15rms_norm_kernelILi13EEvPKvPK6__halfPvffiibbb)
        .other          _Z15rms_norm_kernelILi13EEvPKvPK6__halfPvffiibbb,@"STO_CUDA_ENTRY STV_DEFAULT"
_Z15rms_norm_kernelILi13EEvPKvPK6__halfPvffiibbb:
.text._Z15rms_norm_kernelILi13EEvPKvPK6__halfPvffiibbb:
        /* <DEDUP_REMOVED lines=177> */
.L_x_22:
        /* <DEDUP_REMOVED lines=87> */
.L_x_23:
[----:B------:R-:W-:Y:S05]  /*1080*/  BSYNC.RECONVERGENT B0 ;  /* 0x0000000000007941 */ /* 0x000fea0003800200 */
.L_x_21:
[----:B------:R-:W0:Y:S01]  /*1090*/  SHFL.BFLY PT, R30, R29, 0x10, 0x1f ;  /* 0x0e001f001d1e7f89 */ /* 0x000e2200000e0000 */
[----:B------:R-:W1:Y:S01]  /*10a0*/  S2UR UR5, SR_CgaCtaId ;  /* 0x00000000000579c3 */ /* 0x000e620000008800 */
[----:B------:R-:W-:Y:S01]  /*10b0*/  ISETP.NE.AND P1, PT, R28, RZ, PT ;  /* 0x000000ff1c00720c */ /* 0x000fe20003f25270 */
[----:B------:R-:W-:Y:S01]  /*10c0*/  UMOV UR4, 0x400 ;  /* 0x0000040000047882 */ /* 0x000fe20000000000 */
[----:B------:R-:W2:Y:S01]  /*10d0*/  S2R R35, SR_TID.X ;  /* 0x0000000000237919 */ /* 0x000ea20000002100 */
[----:B0-----:R-:W-:Y:S01]  /*10e0*/  FADD.FTZ R30, R30, R29 ;  /* 0x0000001d1e1e7221 */ /* 0x001fe20000010000 */
[----:B-1----:R-:W-:-:S04]  /*10f0*/  ULEA UR4, UR5, UR4, 0x18 ;  /* 0x0000000405047291 */ /* 0x002fc8000f8ec0ff */
[----:B------:R-:W0:Y:S02]  /*1100*/  SHFL.BFLY PT, R31, R30, 0x8, 0x1f ;  /* 0x0d001f001e1f7f89 */ /* 0x000e2400000e0000 */
[----:B------:R-:W-:-:S03]  /*1110*/  LEA R28, R28, UR4, 0x2 ;  /* 0x000000041c1c7c11 */ /* 0x000fc6000f8e10ff */
[----:B--2---:R-:W-:-:S04]  /*1120*/  @!P1 SHF.R.U32.HI R29, RZ, 0x3, R35 ;  /* 0x00000003ff1d9819 */ /* 0x004fc80000011623 */
[----:B------:R-:W-:Y:S01]  /*1130*/  @!P1 LOP3.LUT R29, R29, 0x7c, RZ, 0xc0, !PT ;  /* 0x0000007c1d1d9812 */ /* 0x000fe200078ec0ff */
[----:B0-----:R-:W-:-:S05]  /*1140*/  FADD.FTZ R31, R30, R31 ;  /* 0x0000001f1e1f7221 */ /* 0x001fca0000010000 */
[----:B------:R-:W0:Y:S02]  /*1150*/  SHFL.BFLY PT, R32, R31, 0x4, 0x1f ;  /* 0x0c801f001f207f89 */ /* 0x000e2400000e0000 */
[----:B0-----:R-:W-:-:S05]  /*1160*/  FADD.FTZ R32, R31, R32 ;  /* 0x000000201f207221 */ /* 0x001fca0000010000 */
[----:B------:R-:W0:Y:S02]  /*1170*/  SHFL.BFLY PT, R33, R32, 0x2, 0x1f ;  /* 0x0c401f0020217f89 */ /* 0x000e2400000e0000 */
[----:B0-----:R-:W-:-:S05]  /*1180*/  FADD.FTZ R33, R32, R33 ;  /* 0x0000002120217221 */ /* 0x001fca0000010000 */
[----:B------:R-:W0:Y:S02]  /*1190*/  SHFL.BFLY PT, R34, R33, 0x1, 0x1f ;  /* 0x0c201f0021227f89 */ /* 0x000e2400000e0000 */
[----:B0-----:R-:W-:-:S05]  /*11a0*/  FADD.FTZ R34, R33, R34 ;  /* 0x0000002221227221 */ /* 0x001fca0000010000 */
[----:B------:R0:W-:Y:S01]  /*11b0*/  @!P1 STS [R29+UR4], R34 ;  /* 0x000000221d009988 */ /* 0x0001e20008000804 */
[----:B------:R-:W1:Y:S01]  /*11c0*/  LDCU.S8 UR4, c[0x0][0x3aa] ;  /* 0x00007540ff0477ac */ /* 0x000e620008000200 */
[----:B------:R-:W-:Y:S08]  /*11d0*/  BAR.SYNC.DEFER_BLOCKING 0x0 ;  /* 0x0000000000007b1d */ /* 0x000ff00000010000 */
[----:B0-----:R-:W0:Y:S01]  /*11e0*/  LDC.64 R34, c[0x0][0x398] ;  /* 0x0000e600ff227b82 */ /* 0x001e220000000a00 */
[----:B-1----:R-:W-:Y:S01]  /*11f0*/  UISETP.NE.AND UP0, UPT, UR4, URZ, UPT ;  /* 0x000000ff0400728c */ /* 0x002fe2000bf05270 */
[----:B------:R-:W1:Y:S04]  /*1200*/  LDS R28, [R28] ;  /* 0x000000001c1c7984 */ /* 0x000e680000000800 */
[----:B-1----:R-:W1:Y:S02]  /*1210*/  SHFL.BFLY PT, R31, R28, 0x10, 0x1f ;  /* 0x0e001f001c1f7f89 */ /* 0x002e6400000e0000 */
[----:B-1----:R-:W-:-:S05]  /*1220*/  FADD.FTZ R31, R28, R31 ;  /* 0x0000001f1c1f7221 */ /* 0x002fca0000010000 */
[----:B------:R-:W1:Y:S02]  /*1230*/  SHFL.BFLY PT, R30, R31, 0x8, 0x1f ;  /* 0x0d001f001f1e7f89 */ /* 0x000e6400000e0000 */
[----:B-1----:R-:W-:-:S05]  /*1240*/  FADD.FTZ R30, R31, R30 ;  /* 0x0000001e1f1e7221 */ /* 0x002fca0000010000 */
[----:B------:R-:W1:Y:S02]  /*1250*/  SHFL.BFLY PT, R33, R30, 0x4, 0x1f ;  /* 0x0c801f001e217f89 */ /* 0x000e6400000e0000 */
[----:B-1----:R-:W-:-:S05]  /*1260*/  FADD.FTZ R33, R30, R33 ;  /* 0x000000211e217221 */ /* 0x002fca0000010000 */
        /* <DEDUP_REMOVED lines=14> */
[----:B------:R-:W-:Y:S05]  /*1350*/  @P0 EXIT ;  /* 0x000000000000094d */ /* 0x000fea0003800000 */
[----:B------:R-:W1:Y:S02]  /*1360*/  LDC.64 R30, c[0x0][0x388] ;  /* 0x0000e200ff1e7b82 */ /* 0x000e640000000a00 */
[----:B-1----:R-:W-:-:S05]  /*1370*/  IMAD.WIDE.U32 R30, R0, 0x4, R30 ;  /* 0x00000004001e7825 */ /* 0x002fca00078e001e */
[----:B------:R-:W2:Y:S01]  /*1380*/  LDG.E.CONSTANT R28, desc[UR10][R30.64] ;  /* 0x0000000a1e1c7981 */ /* 0x000ea2000c1e9900 */
[----:B------:R-:W-:Y:S01]  /*1390*/  LOP3.LUT R32, R0, 0x400, RZ, 0xfc, !PT ;  /* 0x0000040000207812 */ /* 0x000fe200078efcff */
[----:B------:R-:W-:-:S03]  /*13a0*/  HFMA2 R35, -RZ, RZ, 0, 2.384185791015625e-07 ;  /* 0x00000004ff237431 */ /* 0x000fc600000001ff */
[----:B------:R-:W-:Y:S01]  /*13b0*/  ISETP.GE.U32.AND P0, PT, R32, UR6, PT ;  /* 0x0000000620007c0c */ /* 0x000fe2000bf06070 */
[--C-:B--2---:R-:W-:Y:S02]  /*13c0*/  HADD2.F32 R33, -RZ, R28.reuse.H0_H0 ;  /* 0x2000001cff217230 */ /* 0x104fe40000004100 */
[----:B------:R-:W-:-:S03]  /*13d0*/  HADD2.F32 R28, -RZ, R28.H1_H1 ;  /* 0x3000001cff1c7230 */ /* 0x000fc60000004100 */
[----:B------:R-:W-:Y:S02]  /*13e0*/  FMUL.FTZ R2, R33, R2 ;  /* 0x0000000221027220 */ /* 0x000fe40000410000 */
[----:B------:R-:W-:Y:S02]  /*13f0*/  FMUL.FTZ R28, R28, R3 ;  /* 0x000000031c1c7220 */ /* 0x000fe40000410000 */
[C---:B0-----:R-:W-:Y:S02]  /*1400*/  FMUL.FTZ R2, R29.reuse, R2 ;  /* 0x000000021d027220 */ /* 0x041fe40000410000 */
[----:B------:R-:W-:-:S05]  /*1410*/  FMUL.FTZ R3, R29, R28 ;  /* 0x0000001c1d037220 */ /* 0x000fca0000410000 */
[----:B------:R-:W-:Y:S01]  /*1420*/  F2FP.F16.F32.PACK_AB R33, R3, R2 ;  /* 0x000000020321723e */ /* 0x000fe200000000ff */
[----:B------:R-:W-:-:S05]  /*1430*/  IMAD.WIDE.U32 R2, R0, R35, UR4 ;  /* 0x0000000400027e25 */ /* 0x000fca000f8e0023 */
        /* <DEDUP_REMOVED lines=144> */
.L_x_25:
        /* <DEDUP_REMOVED lines=185> */
.L_x_24:
        /* <DEDUP_REMOVED lines=10> */
[----:B------:R-:W2:Y:S02]  /*2970*/  LDG.E.CONSTANT R28, desc[UR10][R30.64] ;  /* 0x0000000a1e1c7981 */ /* 0x000ea4000c1e9900 */
[--C-:B--2---:R-:W-:Y:S02]  /*2980*/  HADD2.F32 R33, -RZ, R28.reuse.H0_H0 ;  /* 0x2000001cff217230 */ /* 0x104fe40000004100 */
[----:B------:R-:W-:-:S03]  /*2990*/  HADD2.F32 R28, -RZ, R28.H1_H1 ;  /* 0x3000001cff1c7230 */ /* 0x000fc60000004100 */
[----:B------:R-:W-:Y:S01]  /*29a0*/  FMUL.FTZ R32, R33, R2 ;  /* 0x0000000221207220 */ /* 0x000fe20000410000 */
[----:B------:R-:W-:Y:S01]  /*29b0*/  LOP3.LUT R2, R0, 0x400, RZ, 0xfc, !PT ;  /* 0x0000040000027812 */ /* 0x000fe200078efcff */
[----:B------:R-:W-:Y:S01]  /*29c0*/  FMUL.FTZ R28, R28, R3 ;  /* 0x000000031c1c7220 */ /* 0x000fe20000410000 */
[----:B------:R-:W-:Y:S01]  /*29d0*/  MOV R3, 0x8 ;  /* 0x0000000800037802 */ /* 0x000fe20000000f00 */
[C---:B0-----:R-:W-:Y:S01]  /*29e0*/  FMUL.FTZ R32, R29.reuse, R32 ;  /* 0x000000201d207220 */ /* 0x041fe20000410000 */
[----:B------:R-:W-:Y:S01]  /*29f0*/  ISETP.GE.U32.AND P0, PT, R2, UR6, PT ;  /* 0x0000000602007c0c */ /* 0x000fe2000bf06070 */
[----:B------:R-:W-:Y:S02]  /*2a00*/  FMUL.FTZ R33, R29, R28 ;  /* 0x0000001c1d217220 */ /* 0x000fe40000410000 */
[----:B------:R-:W-:-:S05]  /*2a10*/  IMAD.WIDE.U32 R2, R0, R3, UR4 ;  /* 0x0000000400027e25 */ /* 0x000fca000f8e0003 */
[----:B------:R0:W-:Y:S05]  /*2a20*/  STG.E.64 desc[UR10][R2.64], R32 ;  /* 0x0000002002007986 */ /* 0x0001ea000c101b0a */
        /* <DEDUP_REMOVED lines=129> */
[----:B------:R-:W-:Y:S01]  /*3240*/  STG.E.64 desc[UR10][R2.64+0x18000], R4 ;  /* 0x0180000402007986 */ /* 0x000fe2000c101b0a */
[----:B------:R-:W-:Y:S05]  /*3250*/  EXIT ;  /* 0x000000000000794d */ /* 0x000fea0003800000 */
.L_x_26:
        /* <DEDUP_REMOVED lines=159> */
.L_x_27:
        /* <DEDUP_REMOVED lines=11> */
.L_x_113:


//--------------------- .text._Z15rms_norm_kernelILi12EEvPKvPK6__halfPvffiibbb --------------------------
	.section	.text._Z15rms_norm_kernelILi12EEvPKvPK6__halfPvffiibbb,"ax",@progbits
	.align	128
        .global         _Z15rms_norm_kernelILi12EEvPKvPK6__halfPvffiibbb
        .type           _Z15rms_norm_kernelILi12EEvPKvPK6__halfPvffiibbb,@function
        .size           _Z15rms_norm_kernelILi12EEvPKvPK6__halfPvffiibbb,(.L_x_114 - _Z15rms_norm_kernelILi12EEvPKvPK6__halfPvffiibbb)
        .other          _Z15rms_norm_kernelILi12EEvPKvPK6__halfPvffiibbb,@"STO_CUDA_ENTRY STV_DEFAULT"
_Z15rms_norm_kernelILi12EEvPKvPK6__halfPvffiibbb:
.text._Z15rms_norm_kernelILi12EEvPKvPK6__halfPvffiibbb:
        /* <DEDUP_REMOVED lines=165> */
.L_x_29:
        /* <DEDUP_REMOVED lines=81> */
.L_x_30:
[----:B------:R-:W-:Y:S05]  /*0f60*/  BSYNC.RECONVERGENT B0 ;  /* 0x0000000000007941 */ /* 0x000fea0003800200 */
.L_x_28:
        /* <DEDUP_REMOVED lines=192> */
.L_x_32:
        /* <DEDUP_REMOVED lines=175> */
.L_x_31:
        /* <DEDUP_REMOVED lines=143> */
.L_x_33:
        /* <DEDUP_REMOVED lines=151> */
.L_x_34:
        /* <DEDUP_REMOVED lines=12> */
.L_x_114:


//--------------------- .text._Z15rms_norm_kernelILi11EEvPKvPK6__halfPvffiibbb --------------------------
	.section	.text._Z15rms_norm_kernelILi11EEvPKvPK6__halfPvffiibbb,"ax",@progbits
	.align	128
        .global         _Z15rms_norm_kernelILi11EEvPKvPK6__halfPvffiibbb
        .type           _Z15rms_norm_kernelILi11EEvPKvPK6__halfPvffiibbb,@function
        .size           _Z15rms_norm_kernelILi11EEvPKvPK6__halfPvffiibbb,(.L_x_115 - _Z15rms_norm_kernelILi11EEvPKvPK6__halfPvffiibbb)
        .other          _Z15rms_norm_kernelILi11EEvPKvPK6__halfPvffiibbb,@"STO_CUDA_ENTRY STV_DEFAULT"
_Z15rms_norm_kernelILi11EEvPKvPK6__halfPvffiibbb:
.text._Z15rms_norm_kernelILi11EEvPKvPK6__halfPvffiibbb:
        /* <DEDUP_REMOVED lines=152> */
.L_x_36:
        /* <DEDUP_REMOVED lines=75> */
.L_x_37:
[----:B--23--:R-:W-:Y:S05]  /*0e30*/  BSYNC.RECONVERGENT B0 ;  /* 0x0000000000007941 */ /* 0x00cfea0003800200 */
.L_x_35:
[----:B------:R-:W0:Y:S01]  /*0e40*/  SHFL.BFLY PT, R24, R27, 0x10, 0x1f ;  /* 0x0e001f001b187f89 */ /* 0x000e2200000e0000 */
[----:B------:R-:W1:Y:S01]  /*0e50*/  S2UR UR5, SR_CgaCtaId ;  /* 0x00000000000579c3 */ /* 0x000e620000008800 */
[----:B------:R-:W-:Y:S01]  /*0e60*/  LOP3.LUT R30, R0, 0x1f, RZ, 0xc0, !PT ;  /* 0x0000001f001e7812 */ /* 0x000fe200078ec0ff */
[----:B------:R-:W-:-:S03]  /*0e70*/  UMOV UR4, 0x400 ;  /* 0x0000040000047882 */ /* 0x000fc60000000000 */
[----:B------:R-:W-:Y:S01]  /*0e80*/  ISETP.NE.AND P0, PT, R30, RZ, PT ;  /* 0x000000ff1e00720c */ /* 0x000fe20003f05270 */
[----:B0-----:R-:W-:Y:S01]  /*0e90*/  FADD.FTZ R24, R24, R27 ;  /* 0x0000001b18187221 */ /* 0x001fe20000010000 */
[----:B-1----:R-:W-:-:S04]  /*0ea0*/  ULEA UR4, UR5, UR4, 0x18 ;  /* 0x0000000405047291 */ /* 0x002fc8000f8ec0ff */
[----:B------:R-:W0:Y:S02]  /*0eb0*/  SHFL.BFLY PT, R25, R24, 0x8, 0x1f ;  /* 0x0d001f0018197f89 */ /* 0x000e2400000e0000 */
[----:B0-----:R-:W-:-:S05]  /*0ec0*/  FADD.FTZ R25, R24, R25 ;  /* 0x0000001918197221 */ /* 0x001fca0000010000 */
[----:B------:R-:W-:Y:S01]  /*0ed0*/  @!P0 SHF.R.U32.HI R24, RZ, 0x3, R0 ;  /* 0x00000003ff188819 */ /* 0x000fe20000011600 */
[----:B------:R-:W0:Y:S03]  /*0ee0*/  SHFL.BFLY PT, R26, R25, 0x4, 0x1f ;  /* 0x0c801f00191a7f89 */ /* 0x000e2600000e0000 */
[----:B------:R-:W-:Y:S01]  /*0ef0*/  @!P0 LOP3.LUT R24, R24, 0x7c, RZ, 0xc0, !PT ;  /* 0x0000007c18188812 */ /* 0x000fe200078ec0ff */
[----:B0-----:R-:W-:Y:S01]  /*0f00*/  FADD.FTZ R26, R25, R26 ;  /* 0x0000001a191a7221 */ /* 0x001fe20000010000 */
[----:B------:R-:W-:-:S04]  /*0f10*/  SHF.L.U32 R25, R0, 0x2, RZ ;  /* 0x0000000200197819 */ /* 0x000fc800000006ff */
[----:B------:R-:W0:Y:S01]  /*0f20*/  SHFL.BFLY PT, R29, R26, 0x2, 0x1f ;  /* 0x0c401f001a1d7f89 */ /* 0x000e2200000e0000 */
[----:B------:R-:W-:Y:S01]  /*0f30*/  LOP3.LUT R25, R25, 0x7c, RZ, 0xc0, !PT ;  /* 0x0000007c19197812 */ /* 0x000fe200078ec0ff */
[----:B0-----:R-:W-:-:S05]  /*0f40*/  FADD.FTZ R29, R26, R29 ;  /* 0x0000001d1a1d7221 */ /* 0x001fca0000010000 */
[----:B------:R-:W0:Y:S02]  /*0f50*/  SHFL.BFLY PT, R28, R29, 0x1, 0x1f ;  /* 0x0c201f001d1c7f89 */ /* 0x000e2400000e0000 */
[----:B0-----:R-:W-:-:S05]  /*0f60*/  FADD.FTZ R31, R29, R28 ;  /* 0x0000001c1d1f7221 */ /* 0x001fca0000010000 */
[----:B------:R0:W-:Y:S01]  /*0f70*/  @!P0 STS [R24+UR4], R31 ;  /* 0x0000001f18008988 */ /* 0x0001e20008000804 */
[----:B------:R-:W-:Y:S08]  /*0f80*/  BAR.SYNC.DEFER_BLOCKING 0x0 ;  /* 0x0000000000007b1d */ /* 0x000ff00000010000 */
[----:B0-----:R-:W0:Y:S01]  /*0f90*/  LDC.64 R30, c[0x0][0x398] ;  /* 0x0000e600ff1e7b82 */ /* 0x001e220000000a00 */
[----:B------:R-:W1:Y:S01]  /*0fa0*/  LDS R25, [R25+UR4] ;  /* 0x0000000419197984 */ /* 0x000e620008000800 */
[----:B------:R-:W2:Y:S02]  /*0fb0*/  LDCU.S8 UR4, c[0x0][0x3aa] ;  /* 0x00007540ff0477ac */ /* 0x000ea40008000200 */
[----:B--2---:R-:W-:Y:S01]  /*0fc0*/  UISETP.NE.AND UP0, UPT, UR4, URZ, UPT ;  /* 0x000000ff0400728c */ /* 0x004fe2000bf05270 */
        /* <DEDUP_REMOVED lines=156> */
.L_x_39:
        /* <DEDUP_REMOVED lines=158> */
.L_x_38:
        /* <DEDUP_REMOVED lines=132> */
.L_x_40:
        /* <DEDUP_REMOVED lines=136> */
.L_x_41:
        /* <DEDUP_REMOVED lines=13> */
.L_x_115:


//--------------------- .text._Z15rms_norm_kernelILi10EEvPKvPK6__halfPvffiibbb --------------------------
	.section	.text._Z15rms_norm_kernelILi10EEvPKvPK6__halfPvffiibbb,"ax",@progbits
	.align	128
        .global         _Z15rms_norm_kernelILi10EEvPKvPK6__halfPvffiibbb
        .type           _Z15rms_norm_kernelILi10EEvPKvPK6__halfPvffiibbb,@function
        .size           _Z15rms_norm_kernelILi10EEvPKvPK6__halfPvffiibbb,(.L_x_116 - _Z15rms_norm_kernelILi10EEvPKvPK6__halfPvffiibbb)
        .other          _Z15rms_norm_kernelILi10EEvPKvPK6__halfPvffiibbb,@"STO_CUDA_ENTRY STV_DEFAULT"
_Z15rms_norm_kernelILi10EEvPKvPK6__halfPvffiibbb:
.text._Z15rms_norm_kernelILi10EEvPKvPK6__halfPvffiibbb:
        /* <DEDUP_REMOVED lines=140> */
.L_x_43:
        /* <DEDUP_REMOVED lines=69> */
.L_x_44:
[----:B--23--:R-:W-:Y:S05]  /*0d10*/  BSYNC.RECONVERGENT B0 ;  /* 0x0000000000007941 */ /* 0x00cfea0003800200 */
.L_x_42:
[----:B------:R-:W0:Y:S01]  /*0d20*/  SHFL.BFLY PT, R22, R25, 0x10, 0x1f ;  /* 0x0e001f0019167f89 */ /* 0x000e2200000e0000 */
[----:B------:R-:W1:Y:S01]  /*0d30*/  S2UR UR5, SR_CgaCtaId ;  /* 0x00000000000579c3 */ /* 0x000e620000008800 */
[----:B------:R-:W-:Y:S01]  /*0d40*/  LOP3.LUT P0, RZ, R0, 0x1f, RZ, 0xc0, !PT ;  /* 0x0000001f00ff7812 */ /* 0x000fe2000780c0ff */
[----:B------:R-:W-:Y:S01]  /*0d50*/  UMOV UR4, 0x400 ;  /* 0x0000040000047882 */ /* 0x000fe20000000000 */
[----:B0-----:R-:W-:Y:S01]  /*0d60*/  FADD.FTZ R22, R22, R25 ;  /* 0x0000001916167221 */ /* 0x001fe20000010000 */
[----:B-1----:R-:W-:Y:S01]  /*0d70*/  ULEA UR4, UR5, UR4, 0x18 ;  /* 0x0000000405047291 */ /* 0x002fe2000f8ec0ff */
[----:B------:R-:W-:-:S03]  /*0d80*/  SHF.L.U32 R25, R0, 0x2, RZ ;  /* 0x0000000200197819 */ /* 0x000fc600000006ff */
[----:B------:R-:W0:Y:S01]  /*0d90*/  SHFL.BFLY PT, R23, R22, 0x8, 0x1f ;  /* 0x0d001f0016177f89 */ /* 0x000e2200000e0000 */
[----:B------:R-:W-:Y:S01]  /*0da0*/  LOP3.LUT R25, R25, 0x7c, RZ, 0xc0, !PT ;  /* 0x0000007c19197812 */ /* 0x000fe200078ec0ff */
[----:B0-----:R-:W-:-:S04]  /*0db0*/  FADD.FTZ R23, R22, R23 ;  /* 0x0000001716177221 */ /* 0x001fc80000010000 */
[----:B------:R-:W-:Y:S01]  /*0dc0*/  @!P0 SHF.R.U32.HI R22, RZ, 0x3, R0 ;  /* 0x00000003ff168819 */ /* 0x000fe20000011600 */
[----:B------:R-:W0:Y:S03]  /*0dd0*/  SHFL.BFLY PT, R24, R23, 0x4, 0x1f ;  /* 0x0c801f0017187f89 */ /* 0x000e2600000e0000 */
        /* <DEDUP_REMOVED lines=156> */
.L_x_46:
        /* <DEDUP_REMOVED lines=9> */
[----:B------:R-:W-:-:S04]  /*1830*/  FMUL.FTZ R28, R26, R3 ;  /* 0x000000031a1c7220 */ /* 0x000fc80000410000 */
        /* <DEDUP_REMOVED lines=134> */
.L_x_45:
        /* <DEDUP_REMOVED lines=121> */
.L_x_47:
        /* <DEDUP_REMOVED lines=124> */
.L_x_48:
        /* <DEDUP_REMOVED lines=9> */
.L_x_116:


//--------------------- .text._Z15rms_norm_kernelILi9EEvPKvPK6__halfPvffiibbb --------------------------
	.section	.text._Z15rms_norm_kernelILi9EEvPKvPK6__halfPvffiibbb,"ax",@progbits
	.align	128
        .global         _Z15rms_norm_kernelILi9EEvPKvPK6__halfPvffiibbb
        .type           _Z15rms_norm_kernelILi9EEvPKvPK6__halfPvffiibbb,@function
        .size           _Z15rms_norm_kernelILi9EEvPKvPK6__halfPvffiibbb,(.L_x_117 - _Z15rms_norm_kernelILi9EEvPKvPK6__halfPvffiibbb)
        .other          _Z15rms_norm_kernelILi9EEvPKvPK6__halfPvffiibbb,@"STO_CUDA_ENTRY STV_DEFAULT"
_Z15rms_norm_kernelILi9EEvPKvPK6__halfPvffiibbb:
.text._Z15rms_norm_kernelILi9EEvPKvPK6__halfPvffiibbb:
        /* <DEDUP_REMOVED lines=12> */
[----:B------:R-:W-:Y:S02]  /*00c0*/  LOP3.LUT R29, R29, 0x1f, R2, 0xf8, !PT ;  /* 0x0000001f1d1d7812 */ /* 0x000fe400078ef802 */
[----:B0-----:R-:W-:-:S04]  /*00d0*/  MOV R4, UR4 ;  /* 0x0000000400047c02 */ /* 0x001fc80008000f00 */
[----:B------:R-:W-:-:S04]  /*00e0*/  LEA.HI R0, R4, R4, RZ, 0x1 ;  /* 0x0000000404007211 */ /* 0x000fc800078f08ff */
[----:B------:R-:W-:-:S04]  /*00f0*/  SHF.R.S32.HI R0, RZ, 0x1, R0 ;  /* 0x00000001ff007819 */ /* 0x000fc80000011400 */
[----:B------:R-:W-:-:S13]  /*0100*/  ISETP.GE.AND P0, PT, R29, R0, PT ;  /* 0x000000001d00720c */ /* 0x000fda0003f06270 */
[----:B------:R-:W-:Y:S05]  /*0110*/  @P0 BRA `(.L_x_51) ;  /* 0x0000000800ac0947 */ /* 0x000fea0003800000 */
[----:B------:R-:W0:Y:S01]  /*0120*/  LDC.64 R22, c[0x0][0x380] ;  /* 0x0000e000ff167b82 */ /* 0x000e220000000a00 */
[----:B------:R-:W-:-:S04]  /*0130*/  IMAD R3, R4, UR8, RZ ;  /* 0x0000000804037c24 */ /* 0x000fc8000f8e02ff */
[----:B0-----:R-:W-:-:S04]  /*0140*/  IMAD.WIDE R22, R3, 0x2, R22 ;  /* 0x0000000203167825 */ /* 0x001fc800078e0216 */
[----:B------:R-:W-:-:S05]  /*0150*/  IMAD.WIDE.U32 R22, R29, 0x4, R22 ;  /* 0x000000041d167825 */ /* 0x000fca00078e0016 */
[----:B------:R-:W2:Y:S01]  /*0160*/  LDG.E.CONSTANT R2, desc[UR6][R22.64] ;  /* 0x0000000616027981 */ /* 0x000ea2000c1e9900 */
[----:B------:R-:W-:-:S04]  /*0170*/  LOP3.LUT R7, R29, 0x400, RZ, 0xfc, !PT ;  /* 0x000004001d077812 */ /* 0x000fc800078efcff */
[----:B------:R-:W-:Y:S01]  /*0180*/  ISETP.GE.U32.AND P1, PT, R7, R0, PT ;  /* 0x000000000700720c */ /* 0x000fe20003f26070 */
        /* <DEDUP_REMOVED lines=103> */
.L_x_50:
[----:B------:R-:W0:Y:S01]  /*0800*/  LDC R4, c[0x0][0x3a4] ;  /* 0x0000e900ff047b82 */ /* 0x000e220000000800 */
[----:B------:R-:W-:-:S04]  /*0810*/  LOP3.LUT R29, R2, 0x3e0, RZ, 0xc0, !PT ;  /* 0x000003e0021d7812 */ /* 0x000fc800078ec0ff */
[----:B------:R-:W-:Y:S02]  /*0820*/  LOP3.LUT R29, R29, 0x1f, R2, 0xf8, !PT ;  /* 0x0000001f1d1d7812 */ /* 0x000fe400078ef802 */
[----:B0-----:R-:W-:-:S04]  /*0830*/  LEA.HI R0, R4, R4, RZ, 0x1 ;  /* 0x0000000404007211 */ /* 0x001fc800078f08ff */
[----:B------:R-:W-:-:S04]  /*0840*/  SHF.R.S32.HI R0, RZ, 0x1, R0 ;  /* 0x00000001ff007819 */ /* 0x000fc80000011400 */
[----:B------:R-:W-:-:S13]  /*0850*/  ISETP.GE.AND P0, PT, R29, R0, PT ;  /* 0x000000001d00720c */ /* 0x000fda0003f06270 */
[----:B------:R-:W-:Y:S05]  /*0860*/  @P0 BRA `(.L_x_51) ;  /* 0x0000000000d80947 */ /* 0x000fea0003800000 */
[----:B------:R-:W0:Y:S01]  /*0870*/  LDC.64 R22, c[0x0][0x380] ;  /* 0x0000e000ff167b82 */ /* 0x000e220000000a00 */
[----:B------:R-:W-:-:S04]  /*0880*/  IMAD R3, R4, UR8, RZ ;  /* 0x0000000804037c24 */ /* 0x000fc8000f8e02ff */
[----:B0-----:R-:W-:-:S04]  /*0890*/  IMAD.WIDE R22, R3, 0x4, R22 ;  /* 0x0000000403167825 */ /* 0x001fc800078e0216 */
[----:B------:R-:W-:-:S05]  /*08a0*/  IMAD.WIDE.U32 R22, R29, 0x8, R22 ;  /* 0x000000081d167825 */ /* 0x000fca00078e0016 */
[----:B------:R-:W2:Y:S01]  /*08b0*/  LDG.E.64.CONSTANT R2, desc[UR6][R22.64] ;  /* 0x0000000616027981 */ /* 0x000ea2000c1e9b00 */
[----:B------:R-:W-:-:S04]  /*08c0*/  LOP3.LUT R7, R29, 0x400, RZ, 0xfc, !PT ;  /* 0x000004001d077812 */ /* 0x000fc800078efcff */
[----:B------:R-:W-:Y:S01]  /*08d0*/  ISETP.GE.U32.AND P1, PT, R7, R0, PT ;  /* 0x000000000700720c */ /* 0x000fe20003f26070 */
[----:B--2---:R-:W-:-:S04]  /*08e0*/  FFMA.FTZ R6, R2, R2, RZ ;  /* 0x0000000202067223 */ /* 0x004fc800000100ff */
[----:B------:R-:W-:-:S08]  /*08f0*/  FFMA.FTZ R25, R3, R3, R6 ;  /* 0x0000000303197223 */ /* 0x000fd00000010006 */
[----:B------:R-:W-:Y:S05]  /*0900*/  @P1 BRA `(.L_x_51) ;  /* 0x0000000000b01947 */ /* 0x000fea0003800000 */
[----:B------:R-:W2:Y:S01]  /*0910*/  LDG.E.64.CONSTANT R6, desc[UR6][R22.64+0x2000] ;  /* 0x0020000616067981 */ /* 0x000ea2000c1e9b00 */
[----:B------:R-:W-:-:S04]  /*0920*/  LOP3.LUT R9, R29, 0x800, RZ, 0xfc, !PT ;  /* 0x000008001d097812 */ /* 0x000fc800078efcff */
[----:B------:R-:W-:Y:S01]  /*0930*/  ISETP.GE.U32.AND P1, PT, R9, R0, PT ;  /* 0x000000000900720c */ /* 0x000fe20003f26070 */
[----:B--2---:R-:W-:-:S04]  /*0940*/  FFMA.FTZ R8, R6, R6, R25 ;  /* 0x0000000606087223 */ /* 0x004fc80000010019 */
        /* <DEDUP_REMOVED lines=32> */
[----:B------:R-:W-:-:S04]  /*0b50*/  LOP3.LUT R19, R29, 0x2000, RZ, 0xfc, !PT ;  /* 0x000020001d137812 */ /* 0x000fc800078efcff */
[----:B------:R-:W-:Y:S02]  /*0b60*/  ISETP.GE.U32.AND P1, PT, R19, R0, PT ;  /* 0x000000001300720c */ /* 0x000fe40003f26070 */
[----:B------:R-:W2:Y:S11]  /*0b70*/  LDG.E.64.CONSTANT R18, desc[UR6][R22.64+0xe000] ;  /* 0x00e0000616127981 */ /* 0x000eb6000c1e9b00 */
[----:B------:R-:W3:Y:S01]  /*0b80*/  @!P1 LDG.E.64.CONSTANT R20, desc[UR6][R22.64+0x10000] ;  /* 0x0100000616149981 */ /* 0x000ee2000c1e9b00 */
[----:B--2---:R-:W-:-:S04]  /*0b90*/  FFMA.FTZ R24, R18, R18, R25 ;  /* 0x0000001212187223 */ /* 0x004fc80000010019 */
[----:B------:R-:W-:-:S04]  /*0ba0*/  FFMA.FTZ R25, R19, R19, R24 ;  /* 0x0000001313197223 */ /* 0x000fc80000010018 */
[----:B---3--:R-:W-:-:S04]  /*0bb0*/  @!P1 FFMA.FTZ R24, R20, R20, R25 ;  /* 0x0000001414189223 */ /* 0x008fc80000010019 */
[----:B------:R-:W-:-:S07]  /*0bc0*/  @!P1 FFMA.FTZ R25, R21, R21, R24 ;  /* 0x0000001515199223 */ /* 0x000fce0000010018 */
.L_x_51:
[----:B------:R-:W-:Y:S05]  /*0bd0*/  BSYNC.RECONVERGENT B0 ;  /* 0x0000000000007941 */ /* 0x000fea0003800200 */
.L_x_49:
        /* <DEDUP_REMOVED lines=8> */
[----:B------:R-:W-:Y:S01]  /*0c60*/  LEA R5, R5, UR4, 0x2 ;  /* 0x0000000405057c11 */ /* 0x000fe2000f8e10ff */
[----:B0-----:R-:W-:Y:S02]  /*0c70*/  FADD.FTZ R23, R22, R23 ;  /* 0x0000001716177221 */ /* 0x001fe40000010000 */
[----:B--2---:R-:W-:-:S03]  /*0c80*/  @!P1 SHF.R.U32.HI R22, RZ, 0x3, R28 ;  /* 0x00000003ff169819 */ /* 0x004fc6000001161c */
        /* <DEDUP_REMOVED lines=8> */
[----:B------:R-:W0:Y:S01]  /*0d10*/  LDCU.S8 UR4, c[0x0][0x3aa] ;  /* 0x00007540ff0477ac */ /* 0x000e220008000200 */
[----:B------:R-:W-:Y:S01]  /*0d20*/  BAR.SYNC.DEFER_BLOCKING 0x0 ;  /* 0x0000000000007b1d */ /* 0x000fe20000010000 */
[----:B0-----:R-:W-:-:S05]  /*0d30*/  UISETP.NE.AND UP0, UPT, UR4, URZ, UPT ;  /* 0x000000ff0400728c */ /* 0x001fca000bf05270 */
[----:B------:R-:W0:Y:S04]  /*0d40*/  LDS R5, [R5] ;  /* 0x0000000005057984 */ /* 0x000e280000000800 */
[----:B0-----:R-:W0:Y:S02]  /*0d50*/  SHFL.BFLY PT, R24, R5, 0x10, 0x1f ;  /* 0x0e001f0005187f89 */ /* 0x001e2400000e0000 */
[----:B0-----:R-:W-:-:S05]  /*0d60*/  FADD.FTZ R24, R5, R24 ;  /* 0x0000001805187221 */ /* 0x001fca0000010000 */
[----:B------:R-:W0:Y:S02]  /*0d70*/  SHFL.BFLY PT, R23, R24, 0x8, 0x1f ;  /* 0x0d001f0018177f89 */ /* 0x000e2400000e0000 */
[----:B0-----:R-:W-:-:S05]  /*0d80*/  FADD.FTZ R25, R24, R23 ;  /* 0x0000001718197221 */ /* 0x001fca0000010000 */
[----:B------:R-:W0:Y:S02]  /*0d90*/  SHFL.BFLY PT, R26, R25, 0x4, 0x1f ;  /* 0x0c801f00191a7f89 */ /* 0x000e2400000e0000 */
[----:B0-----:R-:W-:-:S05]  /*0da0*/  FADD.FTZ R26, R25, R26 ;  /* 0x0000001a191a7221 */ /* 0x001fca0000010000 */
[----:B------:R-:W0:Y:S02]  /*0db0*/  SHFL.BFLY PT, R23, R26, 0x2, 0x1f ;  /* 0x0c401f001a177f89 */ /* 0x000e2400000e0000 */
[----:B0-----:R-:W-:Y:S02]  /*0dc0*/  FADD.FTZ R27, R26, R23 ;  /* 0x000000171a1b7221 */ /* 0x001fe40000010000 */
[----:B------:R-:W0:Y:S03]  /*0dd0*/  LDC.64 R22, c[0x0][0x398] ;  /* 0x0000e600ff167b82 */ /* 0x000e260000000a00 */
[----:B------:R-:W1:Y:S02]  /*0de0*/  SHFL.BFLY PT, R28, R27, 0x1, 0x1f ;  /* 0x0c201f001b1c7f89 */ /* 0x000e6400000e0000 */
[----:B-1----:R-:W-:-:S04]  /*0df0*/  FADD.FTZ R5, R27, R28 ;  /* 0x0000001c1b057221 */ /* 0x002fc80000010000 */
[----:B0-----:R-:W-:-:S06]  /*0e00*/  FFMA.FTZ R5, R5, R23, R22 ;  /* 0x0000001705057223 */ /* 0x001fcc0000010016 */
[----:B------:R-:W0:Y:S01]  /*0e10*/  MUFU.RSQ R5, R5 ;  /* 0x0000000500057308 */ /* 0x000e220000001400 */
[----:B------:R-:W-:Y:S05]  /*0e20*/  BRA.U UP0, `(.L_x_52) ;  /* 0x0000000d00d47547 */ /* 0x000fea000b800000 */
[----:B------:R-:W1:Y:S01]  /*0e30*/  LDCU.U8 UR4, c[0x0][0x3a8] ;  /* 0x00007500ff0477ac */ /* 0x000e620008000000 */
[----:B------:R-:W2:Y:S01]  /*0e40*/  LDC.64 R22, c[0x0][0x390] ;  /* 0x0000e400ff167b82 */ /* 0x000ea20000000a00 */
[----:B------:R-:W-:Y:S01]  /*0e50*/  IMAD R25, R4, UR8, RZ ;  /* 0x0000000804197c24 */ /* 0x000fe2000f8e02ff */
[----:B-1----:R-:W-:-:S04]  /*0e60*/  UPRMT UR4, UR4, 0x8880, URZ ;  /* 0x0000888004047896 */ /* 0x002fc800080000ff */
[----:B------:R-:W-:Y:S01]  /*0e70*/  UISETP.NE.AND UP0, UPT, UR4, URZ, UPT ;  /* 0x000000ff0400728c */ /* 0x000fe2000bf05270 */
[----:B--2---:R-:W-:-:S08]  /*0e80*/  IMAD.WIDE R22, R25, 0x2, R22 ;  /* 0x0000000219167825 */ /* 0x004fd000078e0216 */
[----:B------:R-:W-:Y:S05]  /*0e90*/  BRA.U UP0, `(.L_x_53) ;  /* 0x0000000500b87547 */ /* 0x000fea000b800000 */
[----:B------:R-:W-:Y:S05]  /*0ea0*/  @P0 EXIT ;  /* 0x000000000000094d */ /* 0x000fea0003800000 */
[----:B------:R-:W1:Y:S02]  /*0eb0*/  LDC.64 R24, c[0x0][0x388] ;  /* 0x0000e200ff187b82 */ /* 0x000e640000000a00 */
[----:B-1----:R-:W-:-:S05]  /*0ec0*/  IMAD.WIDE.U32 R24, R29, 0x4, R24 ;  /* 0x000000041d187825 */ /* 0x002fca00078e0018 */
[----:B------:R-:W2:Y:S01]  /*0ed0*/  LDG.E.CONSTANT R4, desc[UR6][R24.64] ;  /* 0x0000000618047981 */ /* 0x000ea2000c1e9900 */
[----:B------:R-:W-:-:S04]  /*0ee0*/  IMAD.WIDE.U32 R22, R29, 0x4, R22 ;  /* 0x000000041d167825 */ /* 0x000fc800078e0016 */
[--C-:B--2---:R-:W-:Y:S02]  /*0ef0*/  HADD2.F32 R27, -RZ, R4.reuse.H0_H0 ;  /* 0x20000004ff1b7230 */ /* 0x104fe40000004100 */
[----:B------:R-:W-:-:S03]  /*0f00*/  HADD2.F32 R4, -RZ, R4.H1_H1 ;  /* 0x30000004ff047230 */ /* 0x000fc60000004100 */
[----:B------:R-:W-:Y:S01]  /*0f10*/  FMUL.FTZ R2, R27, R2 ;  /* 0x000000021b027220 */ /* 0x000fe20000410000 */
[----:B------:R-:W-:Y:S01]  /*0f20*/  LOP3.LUT R27, R29, 0x400, RZ, 0xfc, !PT ;  /* 0x000004001d1b7812 */ /* 0x000fe200078efcff */
[----:B------:R-:W-:Y:S02]  /*0f30*/  FMUL.FTZ R4, R4, R3 ;  /* 0x0000000304047220 */ /* 0x000fe40000410000 */
[----:B0-----:R-:W-:Y:S01]  /*0f40*/  FMUL.FTZ R2, R5, R2 ;  /* 0x0000000205027220 */ /* 0x001fe20000410000 */
[----:B------:R-:W-:Y:S01]  /*0f50*/  ISETP.GE.U32.AND P0, PT, R27, R0, PT ;  /* 0x000000001b00720c */ /* 0x000fe20003f06070 */
[----:B------:R-:W-:-:S05]  /*0f60*/  FMUL.FTZ R3, R5, R4 ;  /* 0x0000000405037220 */ /* 0x000fca0000410000 */
[----:B------:R-:W-:-:S05]  /*0f70*/  F2FP.F16.F32.PACK_AB R3, R3, R2 ;  /* 0x000000020303723e */ /* 0x000fca00000000ff */
[----:B------:R0:W-:Y:S02]  /*0f80*/  STG.E desc[UR6][R22.64], R3 ;  /* 0x0000000316007986 */ /* 0x0001e4000c101906 */
        /* <DEDUP_REMOVED lines=9> */
[----:B------:R-:W-:-:S04]  /*1020*/  ISETP.GE.U32.AND P0, PT, R7, R0, PT ;  /* 0x000000000700720c */ /* 0x000fc80003f06070 */
[----:B------:R-:W-:-:S05]  /*1030*/  F2FP.F16.F32.PACK_AB R3, R3, R6 ;  /* 0x000000060303723e */ /* 0x000fca00000000ff */
[----:B------:R0:W-:Y:S04]  /*1040*/  STG.E desc[UR6][R22.64+0x1000], R3 ;  /* 0x0010000316007986 */ /* 0x0001e8000c101906 */
[----:B------:R-:W-:Y:S05]  /*1050*/  @P0 EXIT ;  /* 0x000000000000094d */ /* 0x000fea0003800000 */
[----:B------:R-:W0:Y:S01]  /*1060*/  LDG.E.CONSTANT R2, desc[UR6][R24.64+0x2000] ;  /* 0x0020000618027981 */ /* 0x000e22000c1e9900 */
[----:B------:R-:W-:-:S04]  /*1070*/  LOP3.LUT R7, R29, 0xc00, RZ, 0xfc, !PT ;  /* 0x00000c001d077812 */ /* 0x000fc800078efcff */
[----:B------:R-:W-:Y:S01]  /*1080*/  ISETP.GE.U32.AND P0, PT, R7, R0, PT ;  /* 0x000000000700720c */ /* 0x000fe20003f06070 */
        /* <DEDUP_REMOVED lines=79> */
.L_x_53:
[----:B------:R-:W-:Y:S05]  /*1580*/  @P0 EXIT ;  /* 0x000000000000094d */ /* 0x000fea0003800000 */
[----:B------:R-:W1:Y:S02]  /*1590*/  LDC.64 R24, c[0x0][0x388] ;  /* 0x0000e200ff187b82 */ /* 0x000e640000000a00 */
[----:B-1----:R-:W-:-:S05]  /*15a0*/  IMAD.WIDE.U32 R24, R29, 0x4, R24 ;  /* 0x000000041d187825 */ /* 0x002fca00078e0018 */
[----:B------:R-:W2:Y:S01]  /*15b0*/  LDG.E.CONSTANT R4, desc[UR6][R24.64] ;  /* 0x0000000618047981 */ /* 0x000ea2000c1e9900 */
[----:B------:R-:W-:-:S04]  /*15c0*/  IMAD.WIDE.U32 R22, R29, 0x4, R22 ;  /* 0x000000041d167825 */ /* 0x000fc800078e0016 */
[----:B--2---:R-:W-:-:S05]  /*15d0*/  HADD2.F32 R27, -RZ, R4.H0_H0 ;  /* 0x20000004ff1b7230 */ /* 0x004fca0000004100 */
[----:B------:R-:W-:Y:S02]  /*15e0*/  FMUL.FTZ R26, R27, R2 ;  /* 0x000000021b1a7220 */ /* 0x000fe40000410000 */
[----:B------:R-:W2:Y:S01]  /*15f0*/  LDG.E R2, desc[UR6][R22.64] ;  /* 0x0000000616027981 */ /* 0x000ea2000c1e1900 */
[----:B------:R-:W-:Y:S02]  /*1600*/  HADD2.F32 R4, -RZ, R4.H1_H1 ;  /* 0x30000004ff047230 */ /* 0x000fe40000004100 */
[----:B0-----:R-:W-:Y:S01]  /*1610*/  FMUL.FTZ R26, R5, R26 ;  /* 0x0000001a051a7220 */ /* 0x001fe20000410000 */
[----:B------:R-:W-:Y:S02]  /*1620*/  LOP3.LUT R27, R29, 0x400, RZ, 0xfc, !PT ;  /* 0x000004001d1b7812 */ /* 0x000fe400078efcff */
[----:B------:R-:W-:Y:S02]  /*1630*/  FMUL.FTZ R4, R4, R3 ;  /* 0x0000000304047220 */ /* 0x000fe40000410000 */
[----:B------:R-:W-:-:S02]  /*1640*/  ISETP.GE.U32.AND P0, PT, R27, R0, PT ;  /* 0x000000001b00720c */ /* 0x000fc40003f06070 */
[----:B------:R-:W-:-:S05]  /*1650*/  FMUL.FTZ R3, R5, R4 ;  /* 0x0000000405037220 */ /* 0x000fca0000410000 */
[----:B------:R-:W-:-:S05]  /*1660*/  F2FP.F16.F32.PACK_AB R3, R3, R26 ;  /* 0x0000001a0303723e */ /* 0x000fca00000000ff */
[----:B--2---:R-:W-:-:S05]  /*1670*/  HFMA2 R3, R2, 1, 1, R3 ;  /* 0x3c003c0002037831 */ /* 0x004fca0000000003 */
        /* <DEDUP_REMOVED lines=20> */
[----:B------:R-:W-:Y:S01]  /*17c0*/  FMUL.FTZ R8, R7, R8 ;  /* 0x0000000807087220 */ /* 0x000fe20000410000 */
[----:B------:R-:W-:Y:S01]  /*17d0*/  LOP3.LUT R7, R29, 0xc00, RZ, 0xfc, !PT ;  /* 0x00000c001d077812 */ /* 0x000fe200078efcff */
[----:B------:R-:W-:Y:S02]  /*17e0*/  FMUL.FTZ R4, R4, R9 ;  /* 0x0000000904047220 */ /* 0x000fe40000410000 */
[----:B------:R-:W-:Y:S01]  /*17f0*/  FMUL.FTZ R8, R5, R8 ;  /* 0x0000000805087220 */ /* 0x000fe20000410000 */
[----:B------:R-:W-:Y:S01]  /*1800*/  ISETP.GE.U32.AND P0, PT, R7, R0, PT ;  /* 0x000000000700720c */ /* 0x000fe20003f06070 */
        /* <DEDUP_REMOVED lines=64> */
[----:B------:R-:W-:Y:S01]  /*1c10*/  ISETP.GE.U32.AND P0, PT, R29, R0, PT ;  /* 0x000000001d00720c */ /* 0x000fe20003f06070 */
        /* <DEDUP_REMOVED lines=22> */
.L_x_52:
        /* <DEDUP_REMOVED lines=14> */
[----:B------:R-:W-:Y:S02]  /*1e60*/  FMUL.FTZ R2, R27, R2 ;  /* 0x000000021b027220 */ /* 0x000fe40000410000 */
[----:B------:R-:W-:Y:S01]  /*1e70*/  FMUL.FTZ R4, R4, R3 ;  /* 0x0000000304047220 */ /* 0x000fe20000410000 */
[----:B------:R-:W-:Y:S01]  /*1e80*/  LOP3.LUT R3, R29, 0x400, RZ, 0xfc, !PT ;  /* 0x000004001d037812 */ /* 0x000fe200078efcff */
[----:B0-----:R-:W-:-:S03]  /*1e90*/  FMUL.FTZ R2, R5, R2 ;  /* 0x0000000205027220 */ /* 0x001fc60000410000 */
[----:B------:R-:W-:Y:S01]  /*1ea0*/  ISETP.GE.U32.AND P0, PT, R3, R0, PT ;  /* 0x000000000300720c */ /* 0x000fe20003f06070 */
[----:B------:R-:W-:-:S05]  /*1eb0*/  FMUL.FTZ R3, R5, R4 ;  /* 0x0000000405037220 */ /* 0x000fca0000410000 */
[----:B------:R0:W-:Y:S07]  /*1ec0*/  STG.E.64 desc[UR6][R24.64], R2 ;  /* 0x0000000218007986 */ /* 0x0001ee000c101b06 */
        /* <DEDUP_REMOVED lines=10> */
[----:B------:R0:W-:Y:S07]  /*1f70*/  STG.E.64 desc[UR6][R24.64+0x2000], R6 ;  /* 0x0020000618007986 */ /* 0x0001ee000c101b06 */
[----:B------:R-:W-:Y:S05]  /*1f80*/  @P0 EXIT ;  /* 0x000000000000094d */ /* 0x000fea0003800000 */
[----:B------:R-:W2:Y:S01]  /*1f90*/  LDG.E.CONSTANT R2, desc[UR6][R22.64+0x2000] ;  /* 0x0020000616027981 */ /* 0x000ea2000c1e9900 */
[----:B0-----:R-:W-:-:S04]  /*1fa0*/  LOP3.LUT R7, R29, 0xc00, RZ, 0xfc, !PT ;  /* 0x00000c001d077812 */ /* 0x001fc800078efcff */
[----:B------:R-:W-:Y:S01]  /*1fb0*/  ISETP.GE.U32.AND P0, PT, R7, R0, PT ;  /* 0x000000000700720c */ /* 0x000fe20003f06070 */
        /* <DEDUP_REMOVED lines=32> */
[----:B------:R-:W-:Y:S01]  /*21c0*/  ISETP.GE.U32.AND P0, PT, R7, R0, PT ;  /* 0x000000000700720c */ /* 0x000fe20003f06070 */
        /* <DEDUP_REMOVED lines=10> */
[----:B------:R-:W-:Y:S01]  /*2270*/  ISETP.GE.U32.AND P0, PT, R7, R0, PT ;  /* 0x000000000700720c */ /* 0x000fe20003f06070 */
        /* <DEDUP_REMOVED lines=10> */
[----:B------:R-:W-:Y:S01]  /*2320*/  ISETP.GE.U32.AND P0, PT, R29, R0, PT ;  /* 0x000000001d00720c */ /* 0x000fe20003f06070 */
        /* <DEDUP_REMOVED lines=17> */
.L_x_54:
[----:B------:R-:W-:Y:S05]  /*2440*/  @P0 EXIT ;  /* 0x000000000000094d */ /* 0x000fea0003800000 */
[----:B------:R-:W1:Y:S02]  /*2450*/  LDC.64 R22, c[0x0][0x388] ;  /* 0x0000e200ff167b82 */ /* 0x000e640000000a00 */
[----:B-1----:R-:W-:-:S05]  /*2460*/  IMAD.WIDE.U32 R22, R29, 0x4, R22 ;  /* 0x000000041d167825 */ /* 0x002fca00078e0016 */
[----:B------:R-:W2:Y:S01]  /*2470*/  LDG.E.CONSTANT R4, desc[UR6][R22.64] ;  /* 0x0000000616047981 */ /* 0x000ea2000c1e9900 */
[----:B------:R-:W-:-:S04]  /*2480*/  IMAD.WIDE.U32 R24, R29, 0x8, R24 ;  /* 0x000000081d187825 */ /* 0x000fc800078e0018 */
[----:B--2---:R-:W-:-:S05]  /*2490*/  HADD2.F32 R27, -RZ, R4.H0_H0 ;  /* 0x20000004ff1b7230 */ /* 0x004fca0000004100 */
[----:B------:R-:W-:Y:S02]  /*24a0*/  FMUL.FTZ R2, R27, R2 ;  /* 0x000000021b027220 */ /* 0x000fe40000410000 */
[----:B------:R-:W0:Y:S01]  /*24b0*/  LDG.E.64 R26, desc[UR6][R24.64] ;  /* 0x00000006181a7981 */ /* 0x000e22000c1e1b00 */
[----:B------:R-:W-:-:S05]  /*24c0*/  HADD2.F32 R4, -RZ, R4.H1_H1 ;  /* 0x30000004ff047230 */ /* 0x000fca0000004100 */
[----:B------:R-:W-:Y:S01]  /*24d0*/  FMUL.FTZ R4, R4, R3 ;  /* 0x0000000304047220 */ /* 0x000fe20000410000 */
[----:B------:R-:W-:-:S04]  /*24e0*/  LOP3.LUT R3, R29, 0x400, RZ, 0xfc, !PT ;  /* 0x000004001d037812 */ /* 0x000fc800078efcff */
[----:B------:R-:W-:Y:S01]  /*24f0*/  ISETP.GE.U32.AND P0, PT, R3, R0, PT ;  /* 0x000000000300720c */ /* 0x000fe20003f06070 */
[C---:B0-----:R-:W-:Y:S01]  /*2500*/  FFMA.FTZ R26, R5.reuse, R2, R26 ;  /* 0x00000002051a7223 */ /* 0x041fe2000001001a */
[----:B------:R-:W-:-:S05]  /*2510*/  FFMA.FTZ R27, R5, R4, R27 ;  /* 0x00000004051b7223 */ /* 0x000fca000001001b */
[----:B------:R0:W-:Y:S06]  /*2520*/  STG.E.64 desc[UR6][R24.64], R26 ;  /* 0x0000001a18007986 */ /* 0x0001ec000c101b06 */
[----:B------:R-:W-:Y:S05]  /*2530*/  @P0 EXIT ;  /* 0x000000000000094d */ /* 0x000fea0003800000 */
[----:B------:R-:W0:Y:S04]  /*2540*/  LDG.E.CONSTANT R4, desc[UR6][R22.64+0x1000] ;  /* 0x0010000616047981 */ /* 0x000e28000c1e9900 */
[----:B------:R-:W2:Y:S01]  /*2550*/  LDG.E.64 R2, desc[UR6][R24.64+0x2000] ;  /* 0x0020000618027981 */ /* 0x000ea2000c1e1b00 */
[--C-:B0-----:R-:W-:Y:S02]  /*2560*/  HADD2.F32 R27, -RZ, R4.reuse.H0_H0 ;  /* 0x20000004ff1b7230 */ /* 0x101fe40000004100 */
[----:B------:R-:W-:-:S03]  /*2570*/  HADD2.F32 R4, -RZ, R4.H1_H1 ;  /* 0x30000004ff047230 */ /* 0x000fc60000004100 */
[----:B------:R-:W-:Y:S02]  /*2580*/  FMUL.FTZ R27, R27, R6 ;  /* 0x000000061b1b7220 */ /* 0x000fe40000410000 */
[----:B------:R-:W-:Y:S01]  /*2590*/  FMUL.FTZ R4, R4, R7 ;  /* 0x0000000704047220 */ /* 0x000fe20000410000 */
[----:B------:R-:W-:Y:S01]  /*25a0*/  LOP3.LUT R7, R29, 0x800, RZ, 0xfc, !PT ;  /* 0x000008001d077812 */ /* 0x000fe200078efcff */
[C---:B--2---:R-:W-:Y:S02]  /*25b0*/  FFMA.FTZ R2, R5.reuse, R27, R2 ;  /* 0x0000001b05027223 */ /* 0x044fe40000010002 */
[----:B------:R-:W-:Y:S01]  /*25c0*/  FFMA.FTZ R3, R5, R4, R3 ;  /* 0x0000000405037223 */ /* 0x000fe20000010003 */
[----:B------:R-:W-:-:S04]  /*25d0*/  ISETP.GE.U32.AND P0, PT, R7, R0, PT ;  /* 0x000000000700720c */ /* 0x000fc80003f06070 */
[----:B------:R0:W-:Y:S09]  /*25e0*/  STG.E.64 desc[UR6][R24.64+0x2000], R2 ;  /* 0x0020000218007986 */ /* 0x0001f2000c101b06 */
[----:B------:R-:W-:Y:S05]  /*25f0*/  @P0 EXIT ;  /* 0x000000000000094d */ /* 0x000fea0003800000 */
[----:B------:R-:W2:Y:S04]  /*2600*/  LDG.E.CONSTANT R4, desc[UR6][R22.64+0x2000] ;  /* 0x0020000616047981 */ /* 0x000ea8000c1e9900 */
[----:B0-----:R-:W3:Y:S01]  /*2610*/  LDG.E.64 R2, desc[UR6][R24.64+0x4000] ;  /* 0x0040000618027981 */ /* 0x001ee2000c1e1b00 */
[----:B------:R-:W-:-:S04]  /*2620*/  LOP3.LUT R27, R29, 0xc00, RZ, 0xfc, !PT ;  /* 0x00000c001d1b7812 */ /* 0x000fc800078efcff */
[----:B------:R-:W-:Y:S01]  /*2630*/  ISETP.GE.U32.AND P0, PT, R27, R0, PT ;  /* 0x000000001b00720c */ /* 0x000fe20003f06070 */
        /* <DEDUP_REMOVED lines=78> */
.L_x_55:
        /* <DEDUP_REMOVED lines=14> */
.L_x_117:


//--------------------- .text._Z15rms_norm_kernelILi8EEvPKvPK6__halfPvffiibbb --------------------------
	.section	.text._Z15rms_norm_kernelILi8EEvPKvPK6__halfPvffiibbb,"ax",@progbits
	.align	128
        .global         _Z15rms_norm_kernelILi8EEvPKvPK6__halfPvffiibbb
        .type           _Z15rms_norm_kernelILi8EEvPKvPK6__halfPvffiibbb,@function
        .size           _Z15rms_norm_kernelILi8EEvPKvPK6__halfPvffiibbb,(.L_x_118 - _Z15rms_norm_kernelILi8EEvPKvPK6__halfPvffiibbb)
        .other          _Z15rms_norm_kernelILi8EEvPKvPK6__halfPvffiibbb,@"STO_CUDA_ENTRY STV_DEFAULT"
_Z15rms_norm_kernelILi8EEvPKvPK6__halfPvffiibbb:
.text._Z15rms_norm_kernelILi8EEvPKvPK6__halfPvffiibbb:
        /* <DEDUP_REMOVED lines=116> */
.L_x_57:
        /* <DEDUP_REMOVED lines=55> */
.L_x_58:
[----:B------:R-:W-:Y:S05]  /*0ab0*/  BSYNC.RECONVERGENT B0 ;  /* 0x0000000000007941 */ /* 0x000fea0003800200 */
.L_x_56:
[----:B------:R-:W0:Y:S01]  /*0ac0*/  SHFL.BFLY PT, R22, R25, 0x10, 0x1f ;  /* 0x0e001f0019167f89 */ /* 0x000e2200000e0000 */
[----:B------:R-:W1:Y:S01]  /*0ad0*/  S2UR UR5, SR_CgaCtaId ;  /* 0x00000000000579c3 */ /* 0x000e620000008800 */
[----:B------:R-:W-:Y:S01]  /*0ae0*/  ISETP.NE.AND P1, PT, R21, RZ, PT ;  /* 0x000000ff1500720c */ /* 0x000fe20003f25270 */
[----:B------:R-:W-:-:S12]  /*0af0*/  UMOV UR4, 0x400 ;  /* 0x0000040000047882 */ /* 0x000fd80000000000 */
[----:B------:R-:W-:-:S04]  /*0b00*/  @!P1 SHF.R.U32.HI R20, RZ, 0x3, R20 ;  /* 0x00000003ff149819 */ /* 0x000fc80000011614 */
[----:B------:R-:W-:Y:S01]  /*0b10*/  @!P1 LOP3.LUT R20, R20, 0x7c, RZ, 0xc0, !PT ;  /* 0x0000007c14149812 */ /* 0x000fe200078ec0ff */
[----:B0-----:R-:W-:Y:S01]  /*0b20*/  FADD.FTZ R22, R22, R25 ;  /* 0x0000001916167221 */ /* 0x001fe20000010000 */
[----:B-1----:R-:W-:-:S04]  /*0b30*/  ULEA UR4, UR5, UR4, 0x18 ;  /* 0x0000000405047291 */ /* 0x002fc8000f8ec0ff */
[----:B------:R-:W0:Y:S02]  /*0b40*/  SHFL.BFLY PT, R23, R22, 0x8, 0x1f ;  /* 0x0d001f0016177f89 */ /* 0x000e2400000e0000 */
[----:B0-----:R-:W-:Y:S01]  /*0b50*/  FADD.FTZ R23, R22, R23 ;  /* 0x0000001716177221 */ /* 0x001fe20000010000 */
[----:B------:R-:W-:-:S04]  /*0b60*/  LEA R22, R21, UR4, 0x2 ;  /* 0x0000000415167c11 */ /* 0x000fc8000f8e10ff */
[----:B------:R-:W0:Y:S02]  /*0b70*/  SHFL.BFLY PT, R24, R23, 0x4, 0x1f ;  /* 0x0c801f0017187f89 */ /* 0x000e2400000e0000 */
        /* <DEDUP_REMOVED lines=35> */
[C---:B------:R-:W-:Y:S01]  /*0db0*/  LOP3.LUT R20, R0.reuse, 0x400, RZ, 0xfc, !PT ;  /* 0x0000040000147812 */ /* 0x040fe200078efcff */
[----:B------:R-:W-:-:S03]  /*0dc0*/  IMAD.WIDE.U32 R24, R0, 0x4, R24 ;  /* 0x0000000400187825 */ /* 0x000fc600078e0018 */
[----:B------:R-:W-:Y:S01]  /*0dd0*/  ISETP.GE.U32.AND P0, PT, R20, R19, PT ;  /* 0x000000131400720c */ /* 0x000fe20003f06070 */
[--C-:B--2---:R-:W-:Y:S02]  /*0de0*/  HADD2.F32 R27, -RZ, R18.reuse.H0_H0 ;  /* 0x20000012ff1b7230 */ /* 0x104fe40000004100 */
[----:B------:R-:W-:-:S03]  /*0df0*/  HADD2.F32 R18, -RZ, R18.H1_H1 ;  /* 0x30000012ff127230 */ /* 0x000fc60000004100 */
[----:B------:R-:W-:Y:S02]  /*0e00*/  FMUL.FTZ R2, R27, R2 ;  /* 0x000000021b027220 */ /* 0x000fe40000410000 */
[----:B------:R-:W-:Y:S02]  /*0e10*/  FMUL.FTZ R18, R18, R3 ;  /* 0x0000000312127220 */ /* 0x000fe40000410000 */
[C---:B0-----:R-:W-:Y:S02]  /*0e20*/  FMUL.FTZ R2, R21.reuse, R2 ;  /* 0x0000000215027220 */ /* 0x041fe40000410000 */
        /* <DEDUP_REMOVED lines=86> */
.L_x_60:
[----:B------:R-:W-:Y:S05]  /*1390*/  @P0 EXIT ;  /* 0x000000000000094d */ /* 0x000fea0003800000 */
[----:B------:R-:W1:Y:S02]  /*13a0*/  LDC.64 R22, c[0x0][0x388] ;  /* 0x0000e200ff167b82 */ /* 0x000e640000000a00 */
[----:B-1----:R-:W-:-:S05]  /*13b0*/  IMAD.WIDE.U32 R22, R0, 0x4, R22 ;  /* 0x0000000400167825 */ /* 0x002fca00078e0016 */
[----:B------:R-:W2:Y:S01]  /*13c0*/  LDG.E.CONSTANT R20, desc[UR6][R22.64] ;  /* 0x0000000616147981 */ /* 0x000ea2000c1e9900 */
[----:B------:R-:W-:-:S05]  /*13d0*/  IMAD.WIDE.U32 R24, R0, 0x4, R24 ;  /* 0x0000000400187825 */ /* 0x000fca00078e0018 */
        /* <DEDUP_REMOVED lines=9> */
[----:B------:R-:W-:Y:S01]  /*1470*/  ISETP.GE.U32.AND P0, PT, R2, R19, PT ;  /* 0x000000130200720c */ /* 0x000fe20003f06070 */
        /* <DEDUP_REMOVED lines=13> */
[----:B------:R-:W-:-:S03]  /*1550*/  ISETP.GE.U32.AND P0, PT, R18, R19, PT ;  /* 0x000000131200720c */ /* 0x000fc60003f06070 */
        /* <DEDUP_REMOVED lines=85> */
.L_x_59:
        /* <DEDUP_REMOVED lines=20> */
[----:B------:R0:W-:Y:S01]  /*1bf0*/  STG.E.64 desc[UR6][R24.64], R2 ;  /* 0x0000000218007986 */ /* 0x0001e2000c101b06 */
[----:B------:R-:W-:Y:S05]  /*1c00*/  @P0 EXIT ;  /* 0x000000000000094d */ /* 0x000fea0003800000 */
[----:B0-----:R-:W2:Y:S01]  /*1c10*/  LDG.E.CONSTANT R2, desc[UR6][R22.64+0x1000] ;  /* 0x0010000616027981 */ /* 0x001ea2000c1e9900 */
        /* <DEDUP_REMOVED lines=74> */
.L_x_61:
[----:B------:R-:W-:Y:S05]  /*20c0*/  @P0 EXIT ;  /* 0x000000000000094d */ /* 0x000fea0003800000 */
[----:B------:R-:W1:Y:S01]  /*20d0*/  LDC.64 R22, c[0x0][0x388] ;  /* 0x0000e200ff167b82 */ /* 0x000e620000000a00 */
[----:B------:R-:W-:-:S05]  /*20e0*/  IMAD.WIDE.U32 R24, R0, 0x8, R24 ;  /* 0x0000000800187825 */ /* 0x000fca00078e0018 */
[----:B------:R-:W0:Y:S01]  /*20f0*/  LDG.E.64 R26, desc[UR6][R24.64] ;  /* 0x00000006181a7981 */ /* 0x000e22000c1e1b00 */
[----:B-1----:R-:W-:-:S05]  /*2100*/  IMAD.WIDE.U32 R22, R0, 0x4, R22 ;  /* 0x0000000400167825 */ /* 0x002fca00078e0016 */
[----:B------:R-:W2:Y:S02]  /*2110*/  LDG.E.CONSTANT R18, desc[UR6][R22.64] ;  /* 0x0000000616127981 */ /* 0x000ea4000c1e9900 */
[--C-:B--2---:R-:W-:Y:S02]  /*2120*/  HADD2.F32 R29, -RZ, R18.reuse.H0_H0 ;  /* 0x20000012ff1d7230 */ /* 0x104fe40000004100 */
[----:B------:R-:W-:-:S03]  /*2130*/  HADD2.F32 R18, -RZ, R18.H1_H1 ;  /* 0x30000012ff127230 */ /* 0x000fc60000004100 */
[----:B------:R-:W-:Y:S01]  /*2140*/  FMUL.FTZ R29, R29, R2 ;  /* 0x000000021d1d7220 */ /* 0x000fe20000410000 */
[----:B------:R-:W-:Y:S01]  /*2150*/  LOP3.LUT R2, R0, 0x400, RZ, 0xfc, !PT ;  /* 0x0000040000027812 */ /* 0x000fe200078efcff */
[----:B------:R-:W-:-:S03]  /*2160*/  FMUL.FTZ R18, R18, R3 ;  /* 0x0000000312127220 */ /* 0x000fc60000410000 */
        /* <DEDUP_REMOVED lines=13> */
[----:B------:R-:W-:Y:S01]  /*2240*/  ISETP.GE.U32.AND P0, PT, R16, R19, PT ;  /* 0x000000131000720c */ /* 0x000fe20003f06070 */
[----:B------:R-:W-:-:S05]  /*2250*/  FFMA.FTZ R3, R21, R18, R3 ;  /* 0x0000001215037223 */ /* 0x000fca0000010003 */
[----:B------:R0:W-:Y:S07]  /*2260*/  STG.E.64 desc[UR6][R24.64+0x2000], R2 ;  /* 0x0020000218007986 */ /* 0x0001ee000c101b06 */
        /* <DEDUP_REMOVED lines=71> */
.L_x_62:
        /* <DEDUP_REMOVED lines=10> */
.L_x_118:


//--------------------- .text._Z15rms_norm_kernelILi7EEvPKvPK6__halfPvffiibbb --------------------------
	.section	.text._Z15rms_norm_kernelILi7EEvPKvPK6__halfPvffiibbb,"ax",@progbits
	.align	128
        .global         _Z15rms_norm_kernelILi7EEvPKvPK6__halfPvffiibbb
        .type           _Z15rms_norm_kernelILi7EEvPKvPK6__halfPvffiibbb,@function
        .size           _Z15rms_norm_kernelILi7EEvPKvPK6__halfPvffiibbb,(.L_x_119 - _Z15rms_norm_kernelILi7EEvPKvPK6__halfPvffiibbb)
        .other          _Z15rms_norm_kernelILi7EEvPKvPK6__halfPvffiibbb,@"STO_CUDA_ENTRY STV_DEFAULT"
_Z15rms_norm_kernelILi7EEvPKvPK6__halfPvffiibbb:
.text._Z15rms_norm_kernelILi7EEvPKvPK6__halfPvffiibbb:
        /* <DEDUP_REMOVED lines=104> */
.L_x_64:
        /* <DEDUP_REMOVED lines=49> */
.L_x_65:
[----:B------:R-:W-:Y:S05]  /*0990*/  BSYNC.RECONVERGENT B0 ;  /* 0x0000000000007941 */ /* 0x000fea0003800200 */
.L_x_63:
        /* <DEDUP_REMOVED lines=9> */
[----:B------:R-:W-:Y:S01]  /*0a30*/  LEA R18, R18, UR4, 0x2 ;  /* 0x0000000412127c11 */ /* 0x000fe2000f8e10ff */
        /* <DEDUP_REMOVED lines=8> */
[----:B------:R-:W-:Y:S01]  /*0ac0*/  @!P1 STS [R16+UR4], R25 ;  /* 0x0000001910009988 */ /* 0x000fe20008000804 */
[----:B------:R-:W1:Y:S04]  /*0ad0*/  LDCU.S8 UR4, c[0x0][0x3aa] ;  /* 0x00007540ff0477ac */ /* 0x000e680008000200 */
[----:B------:R-:W-:Y:S01]  /*0ae0*/  BAR.SYNC.DEFER_BLOCKING 0x0 ;  /* 0x0000000000007b1d */ /* 0x000fe20000010000 */
[----:B-1----:R-:W-:-:S05]  /*0af0*/  UISETP.NE.AND UP0, UPT, UR4, URZ, UPT ;  /* 0x000000ff0400728c */ /* 0x002fca000bf05270 */
        /* <DEDUP_REMOVED lines=11> */
[----:B0-----:R-:W-:-:S04]  /*0bb0*/  FFMA.FTZ R23, R23, R27, R26 ;  /* 0x0000001b17177223 */ /* 0x001fc8000001001a */
[----:B------:R0:W1:Y:S01]  /*0bc0*/  MUFU.RSQ R19, R23 ;  /* 0x0000001700137308 */ /* 0x0000620000001400 */
[----:B------:R-:W-:Y:S05]  /*0bd0*/  BRA.U UP0, `(.L_x_66) ;  /* 0x0000000d00047547 */ /* 0x000fea000b800000 */
[----:B------:R-:W2:Y:S01]  /*0be0*/  LDCU.U8 UR4, c[0x0][0x3a8] ;  /* 0x00007500ff0477ac */ /* 0x000ea20008000000 */
[----:B0-----:R-:W0:Y:S01]  /*0bf0*/  LDC.64 R22, c[0x0][0x390] ;  /* 0x0000e400ff167b82 */ /* 0x001e220000000a00 */
[----:B------:R-:W-:Y:S01]  /*0c00*/  IMAD R21, R20, UR8, RZ ;  /* 0x0000000814157c24 */ /* 0x000fe2000f8e02ff */
[----:B--2---:R-:W-:-:S04]  /*0c10*/  UPRMT UR4, UR4, 0x8880, URZ ;  /* 0x0000888004047896 */ /* 0x004fc800080000ff */
[----:B------:R-:W-:Y:S01]  /*0c20*/  UISETP.NE.AND UP0, UPT, UR4, URZ, UPT ;  /* 0x000000ff0400728c */ /* 0x000fe2000bf05270 */
[----:B0-----:R-:W-:-:S08]  /*0c30*/  IMAD.WIDE R20, R21, 0x2, R22 ;  /* 0x0000000215147825 */ /* 0x001fd000078e0216 */
[----:B------:R-:W-:Y:S05]  /*0c40*/  BRA.U UP0, `(.L_x_67) ;  /* 0x0000000500587547 */ /* 0x000fea000b800000 */
[----:B------:R-:W-:Y:S05]  /*0c50*/  @P0 EXIT ;  /* 0x000000000000094d */ /* 0x000fea0003800000 */
[----:B------:R-:W0:Y:S02]  /*0c60*/  LDC.64 R22, c[0x0][0x388] ;  /* 0x0000e200ff167b82 */ /* 0x000e240000000a00 */
[----:B0-----:R-:W-:-:S05]  /*0c70*/  IMAD.WIDE.U32 R22, R17, 0x4, R22 ;  /* 0x0000000411167825 */ /* 0x001fca00078e0016 */
[----:B------:R-:W2:Y:S01]  /*0c80*/  LDG.E.CONSTANT R16, desc[UR6][R22.64] ;  /* 0x0000000616107981 */ /* 0x000ea2000c1e9900 */
[----:B------:R-:W-:-:S04]  /*0c90*/  IMAD.WIDE.U32 R20, R17, 0x4, R20 ;  /* 0x0000000411147825 */ /* 0x000fc800078e0014 */
[--C-:B--2---:R-:W-:Y:S02]  /*0ca0*/  HADD2.F32 R25, -RZ, R16.reuse.H0_H0 ;  /* 0x20000010ff197230 */ /* 0x104fe40000004100 */
[----:B------:R-:W-:-:S03]  /*0cb0*/  HADD2.F32 R16, -RZ, R16.H1_H1 ;  /* 0x30000010ff107230 */ /* 0x000fc60000004100 */
[----:B------:R-:W-:Y:S01]  /*0cc0*/  FMUL.FTZ R2, R25, R2 ;  /* 0x0000000219027220 */ /* 0x000fe20000410000 */
[----:B------:R-:W-:Y:S01]  /*0cd0*/  LOP3.LUT R25, R17, 0x400, RZ, 0xfc, !PT ;  /* 0x0000040011197812 */ /* 0x000fe200078efcff */
[----:B------:R-:W-:Y:S02]  /*0ce0*/  FMUL.FTZ R16, R16, R3 ;  /* 0x0000000310107220 */ /* 0x000fe40000410000 */
[----:B-1----:R-:W-:Y:S01]  /*0cf0*/  FMUL.FTZ R2, R19, R2 ;  /* 0x0000000213027220 */ /* 0x002fe20000410000 */
        /* <DEDUP_REMOVED lines=75> */
.L_x_67:
[----:B------:R-:W-:Y:S05]  /*11b0*/  @P0 EXIT ;  /* 0x000000000000094d */ /* 0x000fea0003800000 */
[----:B------:R-:W0:Y:S01]  /*11c0*/  LDC.64 R22, c[0x0][0x388] ;  /* 0x0000e200ff167b82 */ /* 0x000e220000000a00 */
[----:B------:R-:W-:-:S05]  /*11d0*/  IMAD.WIDE.U32 R20, R17, 0x4, R20 ;  /* 0x0000000411147825 */ /* 0x000fca00078e0014 */
[----:B------:R-:W2:Y:S01]  /*11e0*/  LDG.E R16, desc[UR6][R20.64] ;  /* 0x0000000614107981 */ /* 0x000ea2000c1e1900 */
[----:B0-----:R-:W-:-:S05]  /*11f0*/  IMAD.WIDE.U32 R22, R17, 0x4, R22 ;  /* 0x0000000411167825 */ /* 0x001fca00078e0016 */
[----:B------:R-:W3:Y:S02]  /*1200*/  LDG.E.CONSTANT R18, desc[UR6][R22.64] ;  /* 0x0000000616127981 */ /* 0x000ee4000c1e9900 */
[--C-:B---3--:R-:W-:Y:S02]  /*1210*/  HADD2.F32 R25, -RZ, R18.reuse.H0_H0 ;  /* 0x20000012ff197230 */ /* 0x108fe40000004100 */
[----:B------:R-:W-:-:S03]  /*1220*/  HADD2.F32 R18, -RZ, R18.H1_H1 ;  /* 0x30000012ff127230 */ /* 0x000fc60000004100 */
[----:B------:R-:W-:Y:S02]  /*1230*/  FMUL.FTZ R2, R25, R2 ;  /* 0x0000000219027220 */ /* 0x000fe40000410000 */
[----:B------:R-:W-:Y:S02]  /*1240*/  FMUL.FTZ R18, R18, R3 ;  /* 0x0000000312127220 */ /* 0x000fe40000410000 */
[C---:B-1----:R-:W-:Y:S02]  /*1250*/  FMUL.FTZ R2, R19.reuse, R2 ;  /* 0x0000000213027220 */ /* 0x042fe40000410000 */
[----:B------:R-:W-:Y:S01]  /*1260*/  FMUL.FTZ R3, R19, R18 ;  /* 0x0000001213037220 */ /* 0x000fe20000410000 */
[----:B------:R-:W-:-:S04]  /*1270*/  LOP3.LUT R25, R17, 0x400, RZ, 0xfc, !PT ;  /* 0x0000040011197812 */ /* 0x000fc800078efcff */
[----:B------:R-:W-:Y:S02]  /*1280*/  F2FP.F16.F32.PACK_AB R3, R3, R2 ;  /* 0x000000020303723e */ /* 0x000fe400000000ff */
[----:B------:R-:W-:-:S03]  /*1290*/  ISETP.GE.U32.AND P0, PT, R25, R0, PT ;  /* 0x000000001900720c */ /* 0x000fc60003f06070 */
[----:B--2---:R-:W-:-:S05]  /*12a0*/  HFMA2 R3, R16, 1, 1, R3 ;  /* 0x3c003c0010037831 */ /* 0x004fca0000000003 */
        /* <DEDUP_REMOVED lines=84> */
.L_x_66:
        /* <DEDUP_REMOVED lines=18> */
[C---:B-1----:R-:W-:Y:S02]  /*1910*/  FMUL.FTZ R2, R19.reuse, R2 ;  /* 0x0000000213027220 */ /* 0x042fe40000410000 */
        /* <DEDUP_REMOVED lines=58> */
[----:B------:R-:W4:Y:S02]  /*1cc0*/  LDG.E.CONSTANT R20, desc[UR6][R20.64+0x6000] ;  /* 0x0060000614147981 */ /* 0x000f24000c1e9900 */
[--C-:B----4-:R-:W-:Y:S02]  /*1cd0*/  HADD2.F32 R3, -RZ, R20.reuse.H0_H0 ;  /* 0x20000014ff037230 */ /* 0x110fe40000004100 */
[----:B------:R-:W-:-:S03]  /*1ce0*/  HADD2.F32 R0, -RZ, R20.H1_H1 ;  /* 0x30000014ff007230 */ /* 0x000fc60000004100 */
[----:B------:R-:W-:Y:S02]  /*1cf0*/  FMUL.FTZ R14, R3, R14 ;  /* 0x0000000e030e7220 */ /* 0x000fe40000410000 */
[----:B------:R-:W-:Y:S02]  /*1d00*/  FMUL.FTZ R0, R0, R15 ;  /* 0x0000000f00007220 */ /* 0x000fe40000410000 */
[C---:B------:R-:W-:Y:S02]  /*1d10*/  FMUL.FTZ R14, R19.reuse, R14 ;  /* 0x0000000e130e7220 */ /* 0x040fe40000410000 */
[----:B------:R-:W-:-:S05]  /*1d20*/  FMUL.FTZ R15, R19, R0 ;  /* 0x00000000130f7220 */ /* 0x000fca0000410000 */
[----:B------:R-:W-:Y:S01]  /*1d30*/  STG.E.64 desc[UR6][R22.64+0xc000], R14 ;  /* 0x00c0000e16007986 */ /* 0x000fe2000c101b06 */
[----:B------:R-:W-:Y:S05]  /*1d40*/  EXIT ;  /* 0x000000000000794d */ /* 0x000fea0003800000 */
.L_x_68:
[----:B------:R-:W-:Y:S05]  /*1d50*/  @P0 EXIT ;  /* 0x000000000000094d */ /* 0x000fea0003800000 */
[----:B------:R-:W0:Y:S01]  /*1d60*/  LDC.64 R20, c[0x0][0x388] ;  /* 0x0000e200ff147b82 */ /* 0x000e220000000a00 */
[----:B------:R-:W-:-:S05]  /*1d70*/  IMAD.WIDE.U32 R22, R17, 0x8, R22 ;  /* 0x0000000811167825 */ /* 0x000fca00078e0016 */
[----:B------:R-:W1:Y:S01]  /*1d80*/  LDG.E.64 R24, desc[UR6][R22.64] ;  /* 0x0000000616187981 */ /* 0x000e62000c1e1b00 */
[----:B0-----:R-:W-:-:S05]  /*1d90*/  IMAD.WIDE.U32 R20, R17, 0x4, R20 ;  /* 0x0000000411147825 */ /* 0x001fca00078e0014 */
[----:B------:R-:W2:Y:S01]  /*1da0*/  LDG.E.CONSTANT R16, desc[UR6][R20.64] ;  /* 0x0000000614107981 */ /* 0x000ea2000c1e9900 */
[----:B------:R-:W-:-:S04]  /*1db0*/  LOP3.LUT R29, R17, 0x400, RZ, 0xfc, !PT ;  /* 0x00000400111d7812 */ /* 0x000fc800078efcff */
[----:B------:R-:W-:Y:S01]  /*1dc0*/  ISETP.GE.U32.AND P0, PT, R29, R0, PT ;  /* 0x000000001d00720c */ /* 0x000fe20003f06070 */
[--C-:B--2---:R-:W-:Y:S02]  /*1dd0*/  HADD2.F32 R27, -RZ, R16.reuse.H0_H0 ;  /* 0x20000010ff1b7230 */ /* 0x104fe40000004100 */
[----:B------:R-:W-:-:S03]  /*1de0*/  HADD2.F32 R16, -RZ, R16.H1_H1 ;  /* 0x30000010ff107230 */ /* 0x000fc60000004100 */
[----:B------:R-:W-:Y:S02]  /*1df0*/  FMUL.FTZ R27, R27, R2 ;  /* 0x000000021b1b7220 */ /* 0x000fe40000410000 */
[----:B------:R-:W-:Y:S02]  /*1e00*/  FMUL.FTZ R16, R16, R3 ;  /* 0x0000000310107220 */ /* 0x000fe40000410000 */
[C---:B-1----:R-:W-:Y:S02]  /*1e10*/  FFMA.FTZ R24, R19.reuse, R27, R24 ;  /* 0x0000001b13187223 */ /* 0x042fe40000010018 */
[----:B------:R-:W-:-:S05]  /*1e20*/  FFMA.FTZ R25, R19, R16, R25 ;  /* 0x0000001013197223 */ /* 0x000fca0000010019 */
[----:B------:R0:W-:Y:S01]  /*1e30*/  STG.E.64 desc[UR6][R22.64], R24 ;  /* 0x0000001816007986 */ /* 0x0001e2000c101b06 */
[----:B------:R-:W-:Y:S05]  /*1e40*/  @P0 EXIT ;  /* 0x000000000000094d */ /* 0x000fea0003800000 */
[----:B------:R-:W0:Y:S04]  /*1e50*/  LDG.E.CONSTANT R16, desc[UR6][R20.64+0x1000] ;  /* 0x0010000614107981 */ /* 0x000e28000c1e9900 */
[----:B------:R-:W2:Y:S01]  /*1e60*/  LDG.E.64 R2, desc[UR6][R22.64+0x2000] ;  /* 0x0020000616027981 */ /* 0x000ea2000c1e1b00 */
[----:B------:R-:W-:-:S04]  /*1e70*/  LOP3.LUT R27, R17, 0x800, RZ, 0xfc, !PT ;  /* 0x00000800111b7812 */ /* 0x000fc800078efcff */
[----:B------:R-:W-:Y:S01]  /*1e80*/  ISETP.GE.U32.AND P0, PT, R27, R0, PT ;  /* 0x000000001b00720c */ /* 0x000fe20003f06070 */
[--C-:B0-----:R-:W-:Y:S02]  /*1e90*/  HADD2.F32 R25, -RZ, R16.reuse.H0_H0 ;  /* 0x20000010ff197230 */ /* 0x101fe40000004100 */
[----:B------:R-:W-:-:S03]  /*1ea0*/  HADD2.F32 R16, -RZ, R16.H1_H1 ;  /* 0x30000010ff107230 */ /* 0x000fc60000004100 */
[----:B------:R-:W-:Y:S02]  /*1eb0*/  FMUL.FTZ R25, R25, R4 ;  /* 0x0000000419197220 */ /* 0x000fe40000410000 */
[----:B------:R-:W-:Y:S02]  /*1ec0*/  FMUL.FTZ R16, R16, R5 ;  /* 0x0000000510107220 */ /* 0x000fe40000410000 */
[C---:B--2---:R-:W-:Y:S02]  /*1ed0*/  FFMA.FTZ R2, R19.reuse, R25, R2 ;  /* 0x0000001913027223 */ /* 0x044fe40000010002 */
        /* <DEDUP_REMOVED lines=61> */
.L_x_69:
        /* <DEDUP_REMOVED lines=13> */
.L_x_119:


//--------------------- .text._Z15rms_norm_kernelILi6EEvPKvPK6__halfPvffiibbb --------------------------
	.section	.text._Z15rms_norm_kernelILi6EEvPKvPK6__halfPvffiibbb,"ax",@progbits
	.align	128
        .global         _Z15rms_norm_kernelILi6EEvPKvPK6__halfPvffiibbb
        .type           _Z15rms_norm_kernelILi6EEvPKvPK6__halfPvffiibbb,@function
        .size           _Z15rms_norm_kernelILi6EEvPKvPK6__halfPvffiibbb,(.L_x_120 - _Z15rms_norm_kernelILi6EEvPKvPK6__halfPvffiibbb)
        .other          _Z15rms_norm_kernelILi6EEvPKvPK6__halfPvffiibbb,@"STO_CUDA_ENTRY STV_DEFAULT"
_Z15rms_norm_kernelILi6EEvPKvPK6__halfPvffiibbb:
.text._Z15rms_norm_kernelILi6EEvPKvPK6__halfPvffiibbb:
        /* <DEDUP_REMOVED lines=92> */
.L_x_71:
        /* <DEDUP_REMOVED lines=43> */
.L_x_72:
[----:B------:R-:W-:Y:S05]  /*0870*/  BSYNC.RECONVERGENT B0 ;  /* 0x0000000000007941 */ /* 0x000fea0003800200 */
.L_x_70:
        /* <DEDUP_REMOVED lines=117> */
.L_x_74:
[----:B------:R-:W-:Y:S05]  /*0fd0*/  @P0 EXIT ;  /* 0x000000000000094d */ /* 0x000fea0003800000 */
[----:B------:R-:W1:Y:S01]  /*0fe0*/  LDC.64 R20, c[0x0][0x388] ;  /* 0x0000e200ff147b82 */ /* 0x000e620000000a00 */
[----:B------:R-:W-:-:S05]  /*0ff0*/  IMAD.WIDE.U32 R18, R15, 0x4, R18 ;  /* 0x000000040f127825 */ /* 0x000fca00078e0012 */
[----:B------:R-:W2:Y:S01]  /*1000*/  LDG.E R14, desc[UR6][R18.64] ;  /* 0x00000006120e7981 */ /* 0x000ea2000c1e1900 */
[----:B-1----:R-:W-:-:S05]  /*1010*/  IMAD.WIDE.U32 R20, R15, 0x4, R20 ;  /* 0x000000040f147825 */ /* 0x002fca00078e0014 */
[----:B------:R-:W3:Y:S02]  /*1020*/  LDG.E.CONSTANT R16, desc[UR6][R20.64] ;  /* 0x0000000614107981 */ /* 0x000ee4000c1e9900 */
[--C-:B---3--:R-:W-:Y:S02]  /*1030*/  HADD2.F32 R23, -RZ, R16.reuse.H0_H0 ;  /* 0x20000010ff177230 */ /* 0x108fe40000004100 */
[----:B------:R-:W-:-:S03]  /*1040*/  HADD2.F32 R16, -RZ, R16.H1_H1 ;  /* 0x30000010ff107230 */ /* 0x000fc60000004100 */
[----:B------:R-:W-:Y:S02]  /*1050*/  FMUL.FTZ R2, R23, R2 ;  /* 0x0000000217027220 */ /* 0x000fe40000410000 */
[----:B------:R-:W-:Y:S02]  /*1060*/  FMUL.FTZ R16, R16, R3 ;  /* 0x0000000310107220 */ /* 0x000fe40000410000 */
[C---:B0-----:R-:W-:Y:S02]  /*1070*/  FMUL.FTZ R2, R17.reuse, R2 ;  /* 0x0000000211027220 */ /* 0x041fe40000410000 */
        /* <DEDUP_REMOVED lines=75> */
.L_x_73:
        /* <DEDUP_REMOVED lines=75> */
.L_x_75:
[----:B------:R-:W-:Y:S05]  /*19e0*/  @P0 EXIT ;  /* 0x000000000000094d */ /* 0x000fea0003800000 */
[----:B------:R-:W1:Y:S01]  /*19f0*/  LDC.64 R18, c[0x0][0x388] ;  /* 0x0000e200ff127b82 */ /* 0x000e620000000a00 */
[----:B------:R-:W-:-:S05]  /*1a00*/  IMAD.WIDE.U32 R20, R15, 0x8, R20 ;  /* 0x000000080f147825 */ /* 0x000fca00078e0014 */
[----:B------:R-:W0:Y:S01]  /*1a10*/  LDG.E.64 R22, desc[UR6][R20.64] ;  /* 0x0000000614167981 */ /* 0x000e22000c1e1b00 */
[----:B-1----:R-:W-:-:S05]  /*1a20*/  IMAD.WIDE.U32 R18, R15, 0x4, R18 ;  /* 0x000000040f127825 */ /* 0x002fca00078e0012 */
[----:B------:R-:W2:Y:S01]  /*1a30*/  LDG.E.CONSTANT R14, desc[UR6][R18.64] ;  /* 0x00000006120e7981 */ /* 0x000ea2000c1e9900 */
[----:B------:R-:W-:-:S04]  /*1a40*/  LOP3.LUT R27, R15, 0x400, RZ, 0xfc, !PT ;  /* 0x000004000f1b7812 */ /* 0x000fc800078efcff */
[----:B------:R-:W-:Y:S01]  /*1a50*/  ISETP.GE.U32.AND P0, PT, R27, R0, PT ;  /* 0x000000001b00720c */ /* 0x000fe20003f06070 */
[--C-:B--2---:R-:W-:Y:S02]  /*1a60*/  HADD2.F32 R25, -RZ, R14.reuse.H0_H0 ;  /* 0x2000000eff197230 */ /* 0x104fe40000004100 */
[----:B------:R-:W-:-:S03]  /*1a70*/  HADD2.F32 R14, -RZ, R14.H1_H1 ;  /* 0x3000000eff0e7230 */ /* 0x000fc60000004100 */
[----:B------:R-:W-:Y:S02]  /*1a80*/  FMUL.FTZ R25, R25, R2 ;  /* 0x0000000219197220 */ /* 0x000fe40000410000 */
[----:B------:R-:W-:Y:S02]  /*1a90*/  FMUL.FTZ R14, R14, R3 ;  /* 0x000000030e0e7220 */ /* 0x000fe40000410000 */
[C---:B0-----:R-:W-:Y:S02]  /*1aa0*/  FFMA.FTZ R22, R17.reuse, R25, R22 ;  /* 0x0000001911167223 */ /* 0x041fe40000010016 */
        /* <DEDUP_REMOVED lines=61> */
.L_x_76:
        /* <DEDUP_REMOVED lines=16> */
.L_x_120:


//--------------------- .text._Z15rms_norm_kernelILi5EEvPKvPK6__halfPvffiibbb --------------------------
	.section	.text._Z15rms_norm_kernelILi5EEvPKvPK6__halfPvffiibbb,"ax",@progbits
	.align	128
        .global         _Z15rms_norm_kernelILi5EEvPKvPK6__halfPvffiibbb
        .type           _Z15rms_norm_kernelILi5EEvPKvPK6__halfPvffiibbb,@function
        .size           _Z15rms_norm_kernelILi5EEvPKvPK6__halfPvffiibbb,(.L_x_121 - _Z15rms_norm_kernelILi5EEvPKvPK6__halfPvffiibbb)
        .other          _Z15rms_norm_kernelILi5EEvPKvPK6__halfPvffiibbb,@"STO_CUDA_ENTRY STV_DEFAULT"
_Z15rms_norm_kernelILi5EEvPKvPK6__halfPvffiibbb:
.text._Z15rms_norm_kernelILi5EEvPKvPK6__halfPvffiibbb:
        /* <DEDUP_REMOVED lines=80> */
.L_x_78:
        /* <DEDUP_REMOVED lines=37> */
.L_x_79:
[----:B------:R-:W-:Y:S05]  /*0750*/  BSYNC.RECONVERGENT B0 ;  /* 0x0000000000007941 */ /* 0x000fea0003800200 */
.L_x_77:
        /* <DEDUP_REMOVED lines=105> */
.L_x_81:
        /* <DEDUP_REMOVED lines=72> */
.L_x_80:
        /* <DEDUP_REMOVED lines=64> */
.L_x_82:
        /* <DEDUP_REMOVED lines=62> */
.L_x_83:
        /* <DEDUP_REMOVED lines=11> */
.L_x_121:


//--------------------- .text._Z15rms_norm_kernelILi4EEvPKvPK6__halfPvffiibbb --------------------------
	.section	.text._Z15rms_norm_kernelILi4EEvPKvPK6__halfPvffiibbb,"ax",@progbits
	.align	128
        .global         _Z15rms_norm_kernelILi4EEvPKvPK6__halfPvffiibbb
        .type           _Z15rms_norm_kernelILi4EEvPKvPK6__halfPvffiibbb,@function
        .size           _Z15rms_norm_kernelILi4EEvPKvPK6__halfPvffiibbb,(.L_x_122 - _Z15rms_norm_kernelILi4EEvPKvPK6__halfPvffiibbb)
        .other          _Z15rms_norm_kernelILi4EEvPKvPK6__halfPvffiibbb,@"STO_CUDA_ENTRY STV_DEFAULT"
_Z15rms_norm_kernelILi4EEvPKvPK6__halfPvffiibbb:
.text._Z15rms_norm_kernelILi4EEvPKvPK6__halfPvffiibbb:
        /* <DEDUP_REMOVED lines=68> */
.L_x_85:
        /* <DEDUP_REMOVED lines=31> */
.L_x_86:
[----:B------:R-:W-:Y:S05]  /*0630*/  BSYNC.RECONVERGENT B0 ;  /* 0x0000000000007941 */ /* 0x000fea0003800200 */
.L_x_84:
        /* <DEDUP_REMOVED lines=93> */
.L_x_88:
        /* <DEDUP_REMOVED lines=58> */
.L_x_87:
        /* <DEDUP_REMOVED lines=53> */
.L_x_89:
        /* <DEDUP_REMOVED lines=50> */
.L_x_90:
        /* <DEDUP_REMOVED lines=14> */
.L_x_122:


//--------------------- .text._Z15rms_norm_kernelILi3EEvPKvPK6__halfPvffiibbb --------------------------
	.section	.text._Z15rms_norm_kernelILi3EEvPKvPK6__halfPvffiibbb,"ax",@progbits
	.align	128
        .global         _Z15rms_norm_kernelILi3EEvPKvPK6__halfPvffiibbb
        .type           _Z15rms_norm_kernelILi3EEvPKvPK6__halfPvffiibbb,@function
        .size           _Z15rms_norm_kernelILi3EEvPKvPK6__halfPvffiibbb,(.L_x_123 - _Z15rms_norm_kernelILi3EEvPKvPK6__halfPvffiibbb)
        .other          _Z15rms_norm_kernelILi3EEvPKvPK6__halfPvffiibbb,@"STO_CUDA_ENTRY STV_DEFAULT"
_Z15rms_norm_kernelILi3EEvPKvPK6__halfPvffiibbb:
.text._Z15rms_norm_kernelILi3EEvPKvPK6__halfPvffiibbb:
        /* <DEDUP_REMOVED lines=56> */
.L_x_92:
        /* <DEDUP_REMOVED lines=25> */
.L_x_93:
[----:B------:R-:W-:Y:S05]  /*0510*/  BSYNC.RECONVERGENT B0 ;  /* 0x0000000000007941 */ /* 0x000fea0003800200 */
.L_x_91:
        /* <DEDUP_REMOVED lines=81> */
.L_x_95:
        /* <DEDUP_REMOVED lines=44> */
.L_x_94:
        /* <DEDUP_REMOVED lines=42> */
.L_x_96:
        /* <DEDUP_REMOVED lines=38> */
.L_x_97:
        /* <DEDUP_REMOVED lines=9> */
.L_x_123:


//--------------------- .text._Z15rms_norm_kernelILi2EEvPKvPK6__halfPvffiibbb --------------------------
	.section	.text._Z15rms_norm_kernelILi2EEvPKvPK6__halfPvffiibbb,"ax",@progbits
	.align	128
        .global         _Z15rms_norm_kernelILi2EEvPKvPK6__halfPvffiibbb
        .type           _Z15rms_norm_kernelILi2EEvPKvPK6__halfPvffiibbb,@function
        .size           _Z15rms_norm_kernelILi2EEvPKvPK6__halfPvffiibbb,(.L_x_124 - _Z15rms_norm_kernelILi2EEvPKvPK6__halfPvffiibbb)
        .other          _Z15rms_norm_kernelILi2EEvPKvPK6__halfPvffiibbb,@"STO_CUDA_ENTRY STV_DEFAULT"
_Z15rms_norm_kernelILi2EEvPKvPK6__halfPvffiibbb:
.text._Z15rms_norm_kernelILi2EEvPKvPK6__halfPvffiibbb:
        /* <DEDUP_REMOVED lines=44> */
.L_x_99:
        /* <DEDUP_REMOVED lines=9> */
[----:B0-----:R-:W-:Y:S01]  /*0350*/  IMAD.WIDE R2, R11, 0x4, R2 ;  /* 0x000000040b027825 */ /* 0x001fe200078e0202 */
[----:B------:R-:W-:-:S04]  /*0360*/  LOP3.LUT R11, R7, 0x400, RZ, 0xfc, !PT ;  /* 0x00000400070b7812 */ /* 0x000fc800078efcff */
[----:B------:R-:W-:Y:S01]  /*0370*/  ISETP.GE.U32.AND P1, PT, R11, R0, PT ;  /* 0x000000000b00720c */ /* 0x000fe20003f26070 */
[----:B------:R-:W-:-:S05]  /*0380*/  IMAD.WIDE.U32 R10, R7, 0x8, R2 ;  /* 0x00000008070a7825 */ /* 0x000fca00078e0002 */
[----:B------:R-:W2:Y:S07]  /*0390*/  LDG.E.64.CONSTANT R2, desc[UR6][R10.64] ;  /* 0x000000060a027981 */ /* 0x000eae000c1e9b00 */
[----:B------:R-:W3:Y:S01]  /*03a0*/  @!P1 LDG.E.64.CONSTANT R4, desc[UR6][R10.64+0x2000] ;  /* 0x002000060a049981 */ /* 0x000ee2000c1e9b00 */
[----:B--2---:R-:W-:-:S04]  /*03b0*/  FFMA.FTZ R12, R2, R2, RZ ;  /* 0x00000002020c7223 */ /* 0x004fc800000100ff */
[----:B------:R-:W-:-:S04]  /*03c0*/  FFMA.FTZ R13, R3, R3, R12 ;  /* 0x00000003030d7223 */ /* 0x000fc8000001000c */
[----:B---3--:R-:W-:-:S04]  /*03d0*/  @!P1 FFMA.FTZ R12, R4, R4, R13 ;  /* 0x00000004040c9223 */ /* 0x008fc8000001000d */
[----:B------:R-:W-:-:S07]  /*03e0*/  @!P1 FFMA.FTZ R13, R5, R5, R12 ;  /* 0x00000005050d9223 */ /* 0x000fce000001000c */
.L_x_100:
[----:B------:R-:W-:Y:S05]  /*03f0*/  BSYNC.RECONVERGENT B0 ;  /* 0x0000000000007941 */ /* 0x000fea0003800200 */
.L_x_98:
        /* <DEDUP_REMOVED lines=69> */
.L_x_102:
[----:B------:R-:W-:Y:S05]  /*0850*/  @P0 EXIT ;  /* 0x000000000000094d */ /* 0x000fea0003800000 */
[----:B------:R-:W1:Y:S01]  /*0860*/  LDC.64 R12, c[0x0][0x388] ;  /* 0x0000e200ff0c7b82 */ /* 0x000e620000000a00 */
[----:B------:R-:W-:-:S05]  /*0870*/  IMAD.WIDE.U32 R10, R7, 0x4, R10 ;  /* 0x00000004070a7825 */ /* 0x000fca00078e000a */
[----:B------:R-:W2:Y:S01]  /*0880*/  LDG.E R6, desc[UR6][R10.64] ;  /* 0x000000060a067981 */ /* 0x000ea2000c1e1900 */
[----:B-1----:R-:W-:-:S05]  /*0890*/  IMAD.WIDE.U32 R12, R7, 0x4, R12 ;  /* 0x00000004070c7825 */ /* 0x002fca00078e000c */
[----:B------:R-:W3:Y:S01]  /*08a0*/  LDG.E.CONSTANT R8, desc[UR6][R12.64] ;  /* 0x000000060c087981 */ /* 0x000ee2000c1e9900 */
[----:B------:R-:W-:-:S04]  /*08b0*/  LOP3.LUT R7, R7, 0x400, RZ, 0xfc, !PT ;  /* 0x0000040007077812 */ /* 0x000fc800078efcff */
[----:B------:R-:W-:Y:S01]  /*08c0*/  ISETP.GE.U32.AND P0, PT, R7, R0, PT ;  /* 0x000000000700720c */ /* 0x000fe20003f06070 */
[--C-:B---3--:R-:W-:Y:S02]  /*08d0*/  HADD2.F32 R15, -RZ, R8.reuse.H0_H0 ;  /* 0x20000008ff0f7230 */ /* 0x108fe40000004100 */
[----:B------:R-:W-:-:S03]  /*08e0*/  HADD2.F32 R8, -RZ, R8.H1_H1 ;  /* 0x30000008ff087230 */ /* 0x000fc60000004100 */
[----:B------:R-:W-:Y:S02]  /*08f0*/  FMUL.FTZ R2, R15, R2 ;  /* 0x000000020f027220 */ /* 0x000fe40000410000 */
[----:B------:R-:W-:Y:S02]  /*0900*/  FMUL.FTZ R8, R8, R3 ;  /* 0x0000000308087220 */ /* 0x000fe40000410000 */
[C---:B0-----:R-:W-:Y:S02]  /*0910*/  FMUL.FTZ R2, R9.reuse, R2 ;  /* 0x0000000209027220 */ /* 0x041fe40000410000 */
[----:B------:R-:W-:-:S05]  /*0920*/  FMUL.FTZ R3, R9, R8 ;  /* 0x0000000809037220 */ /* 0x000fca0000410000 */
[----:B------:R-:W-:-:S05]  /*0930*/  F2FP.F16.F32.PACK_AB R3, R3, R2 ;  /* 0x000000020303723e */ /* 0x000fca00000000ff */
[----:B--2---:R-:W-:-:S05]  /*0940*/  HFMA2 R3, R6, 1, 1, R3 ;  /* 0x3c003c0006037831 */ /* 0x004fca0000000003 */
        /* <DEDUP_REMOVED lines=14> */
.L_x_101:
        /* <DEDUP_REMOVED lines=31> */
.L_x_103:
        /* <DEDUP_REMOVED lines=16> */
[----:B------:R-:W2:Y:S04]  /*0d20*/  LDG.E.CONSTANT R12, desc[UR6][R12.64+0x1000] ;  /* 0x001000060c0c7981 */ /* 0x000ea8000c1e9900 */
[----:B------:R-:W3:Y:S01]  /*0d30*/  LDG.E.64 R2, desc[UR6][R10.64+0x2000] ;  /* 0x002000060a027981 */ /* 0x000ee2000c1e1b00 */
        /* <DEDUP_REMOVED lines=8> */
.L_x_104:
        /* <DEDUP_REMOVED lines=12> */
.L_x_124:


//--------------------- .text._Z15rms_norm_kernelILi1EEvPKvPK6__halfPvffiibbb --------------------------
	.section	.text._Z15rms_norm_kernelILi1EEvPKvPK6__halfPvffiibbb,"ax",@progbits
	.align	128
        .global         _Z15rms_norm_kernelILi1EEvPKvPK6__halfPvffiibbb
        .type           _Z15rms_norm_kernelILi1EEvPKvPK6__halfPvffiibbb,@function
        .size           _Z15rms_norm_kernelILi1EEvPKvPK6__halfPvffiibbb,(.L_x_125 - _Z15rms_norm_kernelILi1EEvPKvPK6__halfPvffiibbb)
        .other          _Z15rms_norm_kernelILi1EEvPKvPK6__halfPvffiibbb,@"STO_CUDA_ENTRY STV_DEFAULT"
_Z15rms_norm_kernelILi1EEvPKvPK6__halfPvffiibbb:
.text._Z15rms_norm_kernelILi1EEvPKvPK6__halfPvffiibbb:
        /* <DEDUP_REMOVED lines=21> */
[----:B------:R-:W-:-:S06]  /*0150*/  IMAD.WIDE.U32 R8, R0, 0x4, R2 ;  /* 0x0000000400087825 */ /* 0x000fcc00078e0002 */
[----:B------:R-:W2:Y:S02]  /*0160*/  LDG.E.CONSTANT R8, desc[UR6][R8.64] ;  /* 0x0000000608087981 */ /* 0x000ea4000c1e9900 */
        /* <DEDUP_REMOVED lines=8> */
[----:B------:R-:W-:Y:S06]  /*01f0*/  BRA `(.L_x_107) ;  /* 0x0000000000387947 */ /* 0x000fec0003800000 */
.L_x_106:
        /* <DEDUP_REMOVED lines=10> */
[----:B------:R-:W-:-:S06]  /*02a0*/  IMAD.WIDE.U32 R2, R0, 0x8, R2 ;  /* 0x0000000800027825 */ /* 0x000fcc00078e0002 */
[----:B------:R-:W2:Y:S02]  /*02b0*/  LDG.E.64.CONSTANT R2, desc[UR6][R2.64] ;  /* 0x0000000602027981 */ /* 0x000ea4000c1e9b00 */
[----:B--2---:R-:W-:-:S04]  /*02c0*/  FFMA.FTZ R8, R2, R2, RZ ;  /* 0x0000000202087223 */ /* 0x004fc800000100ff */
[----:B------:R-:W-:-:S07]  /*02d0*/  FFMA.FTZ R7, R3, R3, R8 ;  /* 0x0000000303077223 */ /* 0x000fce0000010008 */
.L_x_107:
[----:B------:R-:W-:Y:S05]  /*02e0*/  BSYNC.RECONVERGENT B0 ;  /* 0x0000000000007941 */ /* 0x000fea0003800200 */
.L_x_105:
        /* <DEDUP_REMOVED lines=36> */
[----:B------:R-:W-:Y:S01]  /*0530*/  IMAD R9, R4, UR8, RZ ;  /* 0x0000000804097c24 */ /* 0x000fe2000f8e02ff */
[----:B------:R-:W-:Y:S06]  /*0540*/  @P0 EXIT ;  /* 0x000000000000094d */ /* 0x000fec0003800000 */
[----:B------:R-:W1:Y:S01]  /*0550*/  LDC.64 R10, c[0x0][0x388] ;  /* 0x0000e200ff0a7b82 */ /* 0x000e620000000a00 */
[----:B------:R-:W2:Y:S07]  /*0560*/  LDCU.U8 UR4, c[0x0][0x3a8] ;  /* 0x00007500ff0477ac */ /* 0x000eae0008000000 */
[----:B------:R-:W3:Y:S01]  /*0570*/  LDC.64 R6, c[0x0][0x390] ;  /* 0x0000e400ff067b82 */ /* 0x000ee20000000a00 */
[----:B--2---:R-:W-:Y:S01]  /*0580*/  UPRMT UR4, UR4, 0x8880, URZ ;  /* 0x0000888004047896 */ /* 0x004fe200080000ff */
[----:B-1----:R-:W-:-:S05]  /*0590*/  IMAD.WIDE.U32 R10, R0, 0x4, R10 ;  /* 0x00000004000a7825 */ /* 0x002fca00078e000a */
[----:B------:R-:W-:Y:S01]  /*05a0*/  ISETP.NE.AND P0, PT, RZ, UR4, PT ;  /* 0x00000004ff007c0c */ /* 0x000fe2000bf05270 */
[----:B------:R-:W2:Y:S01]  /*05b0*/  LDG.E.CONSTANT R10, desc[UR6][R10.64] ;  /* 0x000000060a0a7981 */ /* 0x000ea2000c1e9900 */
[----:B---3--:R-:W-:-:S11]  /*05c0*/  IMAD.WIDE R6, R9, 0x2, R6 ;  /* 0x0000000209067825 */ /* 0x008fd600078e0206 */
[----:B------:R-:W-:-:S05]  /*05d0*/  @P0 IMAD.WIDE.U32 R8, R0, 0x4, R6 ;  /* 0x0000000400080825 */ /* 0x000fca00078e0006 */
[----:B------:R-:W3:Y:S01]  /*05e0*/  @P0 LDG.E R12, desc[UR6][R8.64] ;  /* 0x00000006080c0981 */ /* 0x000ee2000c1e1900 */
[--C-:B--2---:R-:W-:Y:S02]  /*05f0*/  HADD2.F32 R13, -RZ, R10.reuse.H0_H0 ;  /* 0x2000000aff0d7230 */ /* 0x104fe40000004100 */
[----:B------:R-:W-:-:S03]  /*0600*/  HADD2.F32 R4, -RZ, R10.H1_H1 ;  /* 0x3000000aff047230 */ /* 0x000fc60000004100 */
[----:B------:R-:W-:Y:S02]  /*0610*/  FMUL.FTZ R2, R13, R2 ;  /* 0x000000020d027220 */ /* 0x000fe40000410000 */
[----:B------:R-:W-:Y:S02]  /*0620*/  FMUL.FTZ R4, R4, R3 ;  /* 0x0000000304047220 */ /* 0x000fe40000410000 */
[C---:B0-----:R-:W-:Y:S02]  /*0630*/  FMUL.FTZ R2, R5.reuse, R2 ;  /* 0x0000000205027220 */ /* 0x041fe40000410000 */
[----:B------:R-:W-:-:S05]  /*0640*/  FMUL.FTZ R5, R5, R4 ;  /* 0x0000000405057220 */ /* 0x000fca0000410000 */
[----:B------:R-:W-:-:S05]  /*0650*/  @P0 F2FP.F16.F32.PACK_AB R3, R5, R2 ;  /* 0x000000020503023e */ /* 0x000fca00000000ff */
[----:B---3--:R-:W-:-:S05]  /*0660*/  @P0 HFMA2 R3, R12, 1, 1, R3 ;  /* 0x3c003c000c030831 */ /* 0x008fca0000000003 */
[----:B------:R0:W-:Y:S01]  /*0670*/  @P0 STG.E desc[UR6][R8.64], R3 ;  /* 0x0000000308000986 */ /* 0x0001e2000c101906 */
[----:B------:R-:W-:Y:S05]  /*0680*/  @P0 EXIT ;  /* 0x000000000000094d */ /* 0x000fea0003800000 */
[----:B0-----:R-:W-:Y:S01]  /*0690*/  F2FP.F16.F32.PACK_AB R3, R5, R2 ;  /* 0x000000020503723e */ /* 0x001fe200000000ff */
[----:B------:R-:W-:-:S05]  /*06a0*/  IMAD.WIDE.U32 R6, R0, 0x4, R6 ;  /* 0x0000000400067825 */ /* 0x000fca00078e0006 */
[----:B------:R-:W-:Y:S01]  /*06b0*/  STG.E desc[UR6][R6.64], R3 ;  /* 0x0000000306007986 */ /* 0x000fe2000c101906 */
[----:B------:R-:W-:Y:S05]  /*06c0*/  EXIT ;  /* 0x000000000000794d */ /* 0x000fea0003800000 */
.L_x_108:
        /* <DEDUP_REMOVED lines=11> */
[----:B------:R-:W3:Y:S01]  /*0780*/  @P0 LDG.E.64 R12, desc[UR6][R8.64] ;  /* 0x00000006080c0981 */ /* 0x000ee2000c1e1b00 */
[--C-:B--2---:R-:W-:Y:S02]  /*0790*/  HADD2.F32 R15, -RZ, R10.reuse.H0_H0 ;  /* 0x2000000aff0f7230 */ /* 0x104fe40000004100 */
[----:B------:R-:W-:-:S03]  /*07a0*/  HADD2.F32 R4, -RZ, R10.H1_H1 ;  /* 0x3000000aff047230 */ /* 0x000fc60000004100 */
[----:B------:R-:W-:Y:S02]  /*07b0*/  FMUL.FTZ R2, R15, R2 ;  /* 0x000000020f027220 */ /* 0x000fe40000410000 */
[----:B------:R-:W-:Y:S02]  /*07c0*/  FMUL.FTZ R4, R4, R3 ;  /* 0x0000000304047220 */ /* 0x000fe40000410000 */
[C---:B0-----:R-:W-:Y:S02]  /*07d0*/  FMUL.FTZ R2, R5.reuse, R2 ;  /* 0x0000000205027220 */ /* 0x041fe40000410000 */
[----:B------:R-:W-:Y:S02]  /*07e0*/  FMUL.FTZ R3, R5, R4 ;  /* 0x0000000405037220 */ /* 0x000fe40000410000 */
[----:B---3--:R-:W-:Y:S02]  /*07f0*/  @P0 FADD.FTZ R12, R2, R12 ;  /* 0x0000000c020c0221 */ /* 0x008fe40000010000 */
[----:B------:R-:W-:-:S05]  /*0800*/  @P0 FADD.FTZ R13, R3, R13 ;  /* 0x0000000d030d0221 */ /* 0x000fca0000010000 */
[----:B------:R0:W-:Y:S01]  /*0810*/  @P0 STG.E.64 desc[UR6][R8.64], R12 ;  /* 0x0000000c08000986 */ /* 0x0001e2000c101b06 */
[----:B------:R-:W-:Y:S05]  /*0820*/  @P0 EXIT ;  /* 0x000000000000094d */ /* 0x000fea0003800000 */
[----:B------:R-:W-:-:S05]  /*0830*/  IMAD.WIDE.U32 R6, R0, 0x8, R6 ;  /* 0x0000000800067825 */ /* 0x000fca00078e0006 */
[----:B------:R-:W-:Y:S01]  /*0840*/  STG.E.64 desc[UR6][R6.64], R2 ;  /* 0x0000000206007986 */ /* 0x000fe2000c101b06 */
[----:B------:R-:W-:Y:S05]  /*0850*/  EXIT ;  /* 0x000000000000794d */ /* 0x000fea0003800000 */
.L_x_109:
        /* <DEDUP_REMOVED lines=10> */
.L_x_125:


//--------------------- .nv.shared._Z15rms_norm_kernelILi16EEvPKvPK6__halfPvffiibbb --------------------------
	.section	.nv.shared._Z15rms_norm_kernelILi16EEvPKvPK6__halfPvffiibbb,"aw",@nobits
	.sectionflags	@""
	.align	4
.nv.shared._Z15rms_norm_kernelILi16EEvPKvPK6__halfPvffiibbb:
	.zero		1152


//--------------------- .nv.shared.reserved.0     --------------------------
	.section	.nv.shared.reserved.0,"aw",@nobits
	.weak		__nv_reservedSMEM_offset_0_alias
	.size		__nv_reservedSMEM_offset_0_alias, 0, 64
	.other		__nv_reservedSMEM_offset_0_alias,@"STO_CUDA_RESERVED_SHARED STV_DEFAULT"
__nv_reservedSMEM_offset_0_alias:
	.zero		0
	.zero		64


//--------------------- .nv.global                --------------------------
	.section	.nv.global,"aw",@nobits
.nv.global:
	.type		_ZN42_INTERNAL_770ce549_11_rms_norm_cu_61e2bd344cuda3std3__48in_placeE,@object
	.size		_ZN42_INTERNAL_770ce549_11_rms_norm_cu_61e2bd344cuda3std3__48in_placeE,(_ZN42_INTERNAL_770ce549_11_rms_norm_cu_61e2bd344cuda3std6ranges3__45__cpo8distanceE - _ZN42_INTERNAL_770ce549_11_rms_norm_cu_61e2bd344cuda3std3__48in_placeE)
_ZN42_INTERNAL_770ce549_11_rms_norm_cu_61e2bd344cuda3std3__48in_placeE:
	.zero		1
	.type		_ZN42_INTERNAL_770ce549_11_rms_norm_cu_61e2bd344cuda3std6ranges3__45__cpo8distanceE,@object
	.size		_ZN42_INTERNAL_770ce549_11_rms_norm_cu_61e2bd344cuda3std6ranges3__45__cpo8distanceE,(_ZN42_INTERNAL_770ce549_11_rms_norm_cu_61e2bd344cuda3std3__45__cpo6cbeginE - _ZN42_INTERNAL_770ce549_11_rms_norm_cu_61e2bd344cuda3std6ranges3__45__cpo8distanceE)
_ZN42_INTERNAL_770ce549_11_rms_norm_cu_61e2bd344cuda3std6ranges3__45__cpo8distanceE:
	.zero		1
	.type		_ZN42_INTERNAL_770ce549_11_rms_norm_cu_61e2bd344cuda3std3__45__cpo6cbeginE,@object
	.size		_ZN42_INTERNAL_770ce549_11_rms_norm_cu_61e2bd344cuda3std3__45__cpo6cbeginE,(_ZN42_INTERNAL_770ce549_11_rms_norm_cu_61e2bd344cuda3std6ranges3__45__cpo7advanceE - _ZN42_INTERNAL_770ce549_11_rms_norm_cu_61e2bd344cuda3std3__45__cpo6cbeginE)
_ZN42_INTERNAL_770ce549_11_rms_norm_cu_61e2bd344cuda3std3__45__cpo6cbeginE:
	.zero		1
	.type		_ZN42_INTERNAL_770ce549_11_rms_norm_cu_61e2bd344cuda3std6ranges3__45__cpo7advanceE,@object
	.size		_ZN42_INTERNAL_770ce549_11_rms_norm_cu_61e2bd344cuda3std6ranges3__45__cpo7advanceE,(_ZN42_INTERNAL_770ce549_11_rms_norm_cu_61e2bd344cuda3std3__45__cpo7crbeginE - _ZN42_INTERNAL_770ce549_11_rms_norm_cu_61e2bd344cuda3std6ranges3__45__cpo7advanceE)
_ZN42_INTERNAL_770ce549_11_rms_norm_cu_61e2bd344cuda3std6ranges3__45__cpo7advanceE:
	.zero		1
	.type		_ZN42_INTERNAL_770ce549_11_rms_norm_cu_61e2bd344cuda3std3__45__cpo7crbeginE,@object
	.size		_ZN42_INTERNAL_770ce549_11_rms_norm_cu_61e2bd344cuda3std3__45__cpo7crbeginE,(_ZN42_INTERNAL_770ce549_11_rms_norm_cu_61e2bd344cuda3std6ranges3__45__cpo4dataE - _ZN42_INTERNAL_770ce549_11_rms_norm_cu_61e2bd344cuda3std3__45__cpo7crbeginE)
_ZN42_INTERNAL_770ce549_11_rms_norm_cu_61e2bd344cuda3std3__45__cpo7crbeginE:
	.zero		1
	.type		_ZN42_INTERNAL_770ce549_11_rms_norm_cu_61e2bd344cuda3std6ranges3__45__cpo4dataE,@object
	.size		_ZN42_INTERNAL_770ce549_11_rms_norm_cu_61e2bd344cuda3std6ranges3__45__cpo4dataE,(_ZN42_INTERNAL_770ce549_11_rms_norm_cu_61e2bd344cuda3std6ranges3__45__cpo5beginE - _ZN42_INTERNAL_770ce549_11_rms_norm_cu_61e2bd344cuda3std6ranges3__45__cpo4dataE)
_ZN42_INTERNAL_770ce549_11_rms_norm_cu_61e2bd344cuda3std6ranges3__45__cpo4dataE:
	.zero		1
	.type		_ZN42_INTERNAL_770ce549_11_rms_norm_cu_61e2bd344cuda3std6ranges3__45__cpo5beginE,@object
	.size		_ZN42_INTERNAL_770ce549_11_rms_norm_cu_61e2bd344cuda3std6ranges3__45__cpo5beginE,(_ZN42_INTERNAL_770ce549_11_rms_norm_cu_61e2bd344cuda3std3__444_GLOBAL__N__770ce549_11_rms_norm_cu_61e2bd346ignoreE - _ZN42_INTERNAL_770ce549_11_rms_norm_cu_61e2bd344cuda3std6ranges3__45__cpo5beginE)
_ZN42_INTERNAL_770ce549_11_rms_norm_cu_61e2bd344cuda3std6ranges3__45__cpo5beginE:
	.zero		1
	.type		_ZN42_INTERNAL_770ce549_11_rms_norm_cu_61e2bd344cuda3std3__444_GLOBAL__N__770ce549_11_rms_norm_cu_61e2bd346ignoreE,@object
	.size		_ZN42_INTERNAL_770ce549_11_rms_norm_cu_61e2bd344cuda3std3__444_GLOBAL__N__770ce549_11_rms_norm_cu_61e2bd346ignoreE,(_ZN42_INTERNAL_770ce549_11_rms_norm_cu_61e2bd344cuda3std6ranges3__45__cpo4sizeE - _ZN42_INTERNAL_770ce549_11_rms_norm_cu_61e2bd344cuda3std3__444_GLOBAL__N__770ce549_11_rms_norm_cu_61e2bd346ignoreE)
_ZN42_INTERNAL_770ce549_11_rms_norm_cu_61e2bd344cuda3std3__444_GLOBAL__N__770ce549_11_rms_norm_cu_61e2bd346ignoreE:
	.zero		1
	.type		_ZN42_INTERNAL_770ce549_11_rms_norm_cu_61e2bd344cuda3std6ranges3__45__cpo4sizeE,@object
	.size		_ZN42_INTERNAL_770ce549_11_rms_norm_cu_61e2bd344cuda3std6ranges3__45__cpo4sizeE,(_ZN42_INTERNAL_770ce549_11_rms_norm_cu_61e2bd344cuda3std3__45__cpo5beginE - _ZN42_INTERNAL_770ce549_11_rms_norm_cu_61e2bd344cuda3std6ranges3__45__cpo4sizeE)
_ZN42_INTERNAL_770ce549_11_rms_norm_cu_61e2bd344cuda3std6ranges3__45__cpo4sizeE:
	.zero		1
	.type		_ZN42_INTERNAL_770ce549_11_rms_norm_cu_61e2bd344cuda3std3__45__cpo5beginE,@object
	.size		_ZN42_INTERNAL_770ce549_11_rms_norm_cu_61e2bd344cuda3std3__45__cpo5beginE,(_ZN42_INTERNAL_770ce549_11_rms_norm_cu_61e2bd344cuda3std6ranges3__45__cpo6cbeginE - _ZN42_INTERNAL_770ce549_11_rms_norm_cu_61e2bd344cuda3std3__45__cpo5beginE)
_ZN42_INTERNAL_770ce549_11_rms_norm_cu_61e2bd344cuda3std3__45__cpo5beginE:
	.zero		1
	.type		_ZN42_INTERNAL_770ce549_11_rms_norm_cu_61e2bd344cuda3std6ranges3__45__cpo6cbeginE,@object
	.size		_ZN42_INTERNAL_770ce549_11_rms_norm_cu_61e2bd344cuda3std6ranges3__45__cpo6cbeginE,(_ZN42_INTERNAL_770ce549_11_rms_norm_cu_61e2bd344cuda3std3__45__cpo6rbeginE - _ZN42_INTERNAL_770ce549_11_rms_norm_cu_61e2bd344cuda3std6ranges3__45__cpo6cbeginE)
_ZN42_INTERNAL_770ce549_11_rms_norm_cu_61e2bd344cuda3std6ranges3__45__cpo6cbeginE:
	.zero		1
	.type		_ZN42_INTERNAL_770ce549_11_rms_norm_cu_61e2bd344cuda3std3__45__cpo6rbeginE,@object
	.size		_ZN42_INTERNAL_770ce549_11_rms_norm_cu_61e2bd344cuda3std3__45__cpo6rbeginE,(_ZN42_INTERNAL_770ce549_11_rms_norm_cu_61e2bd344cuda3std6ranges3__45__cpo4nextE - _ZN42_INTERNAL_770ce549_11_rms_norm_cu_61e2bd344cuda3std3__45__cpo6rbeginE)
_ZN42_INTERNAL_770ce549_11_rms_norm_cu_61e2bd344cuda3std3__45__cpo6rbeginE:
	.zero		1
	.type		_ZN42_INTERNAL_770ce549_11_rms_norm_cu_61e2bd344cuda3std6ranges3__45__cpo4nextE,@object
	.size		_ZN42_INTERNAL_770ce549_11_rms_norm_cu_61e2bd344cuda3std6ranges3__45__cpo4nextE,(_ZN42_INTERNAL_770ce549_11_rms_norm_cu_61e2bd344cuda3std6ranges3__45__cpo4swapE - _ZN42_INTERNAL_770ce549_11_rms_norm_cu_61e2bd344cuda3std6ranges3__45__cpo4nextE)
_ZN42_INTERNAL_770ce549_11_rms_norm_cu_61e2bd344cuda3std6ranges3__45__cpo4nextE:
	.zero		1
	.type		_ZN42_INTERNAL_770ce549_11_rms_norm_cu_61e2bd344cuda3std6ranges3__45__cpo4swapE,@object
	.size		_ZN42_INTERNAL_770ce549_11_rms_norm_cu_61e2bd344cuda3std6ranges3__45__cpo4swapE,(_ZN42_INTERNAL_770ce549_11_rms_norm_cu_61e2bd344cuda3std3__420unreachable_sentinelE - _ZN42_INTERNAL_770ce549_11_rms_norm_cu_61e2bd344cuda3std6ranges3__45__cpo4swapE)
_ZN42_INTERNAL_770ce549_11_rms_norm_cu_61e2bd344cuda3std6ranges3__45__cpo4swapE:
	.zero		1
	.type		_ZN42_INTERNAL_770ce549_11_rms_norm_cu_61e2bd344cuda3std3__420unreachable_sentinelE,@object
	.size		_ZN42_INTERNAL_770ce549_11_rms_norm_cu_61e2bd344cuda3std3__420unreachable_sentinelE,(_ZN42_INTERNAL_770ce549_11_rms_norm_cu_61e2bd346thrust24THRUST_300001_SM_1000_NS6system6detail10sequential3seqE - _ZN42_INTERNAL_770ce549_11_rms_norm_cu_61e2bd344cuda3std3__420unreachable_sentinelE)
_ZN42_INTERNAL_770ce549_11_rms_norm_cu_61e2bd344cuda3std3__420unreachable_sentinelE:
	.zero		1
	.type		_ZN42_INTERNAL_770ce549_11_rms_norm_cu_61e2bd346thrust24THRUST_300001_SM_1000_NS6system6detail10sequential3seqE,@object
	.size		_ZN42_INTERNAL_770ce549_11_rms_norm_cu_61e2bd346thrust24THRUST_300001_SM_1000_NS6system6detail10sequential3seqE,(_ZN42_INTERNAL_770ce549_11_rms_norm_cu_61e2bd344cuda3std3__45__cpo4cendE - _ZN42_INTERNAL_770ce549_11_rms_norm_cu_61e2bd346thrust24THRUST_300001_SM_1000_NS6system6detail10sequential3seqE)
_ZN42_INTERNAL_770ce549_11_rms_norm_cu_61e2bd346thrust24THRUST_300001_SM_1000_NS6system6detail10sequential3seqE:
	.zero		1
	.type		_ZN42_INTERNAL_770ce549_11_rms_norm_cu_61e2bd344cuda3std3__45__cpo4cendE,@object
	.size		_ZN42_INTERNAL_770ce549_11_rms_norm_cu_61e2bd344cuda3std3__45__cpo4cendE,(_ZN42_INTERNAL_770ce549_11_rms_norm_cu_61e2bd344cuda3std6ranges3__45__cpo9iter_swapE - _ZN42_INTERNAL_770ce549_11_rms_norm_cu_61e2bd344cuda3std3__45__cpo4cendE)
_ZN42_INTERNAL_770ce549_11_rms_norm_cu_61e2bd344cuda3std3__45__cpo4cendE:
	.zero		1
	.type		_ZN42_INTERNAL_770ce549_11_rms_norm_cu_61e2bd344cuda3std6ranges3__45__cpo9iter_swapE,@object
	.size		_ZN42_INTERNAL_770ce549_11_rms_norm_cu_61e2bd344cuda3std6ranges3__45__cpo9iter_swapE,(_ZN42_INTERNAL_770ce549_11_rms_norm_cu_61e2bd344cuda3std3__45__cpo5crendE - _ZN42_INTERNAL_770ce549_11_rms_norm_cu_61e2bd344cuda3std6ranges3__45__cpo9iter_swapE)
_ZN42_INTERNAL_770ce549_11_rms_norm_cu_61e2bd344cuda3std6ranges3__45__cpo9iter_swapE:
	.zero		1
	.type		_ZN42_INTERNAL_770ce549_11_rms_norm_cu_61e2bd344cuda3std3__45__cpo5crendE,@object
	.size		_ZN42_INTERNAL_770ce549_11_rms_norm_cu_61e2bd344cuda3std3__45__cpo5crendE,(_ZN42_INTERNAL_770ce549_11_rms_norm_cu_61e2bd344cuda3std6ranges3__45__cpo5cdataE - _ZN42_INTERNAL_770ce549_11_rms_norm_cu_61e2bd344cuda3std3__45__cpo5crendE)
_ZN42_INTERNAL_770ce549_11_rms_norm_cu_61e2bd344cuda3std3__45__cpo5crendE:
	.zero		1
	.type		_ZN42_INTERNAL_770ce549_11_rms_norm_cu_61e2bd344cuda3std6ranges3__45__cpo5cdataE,@object
	.size		_ZN42_INTERNAL_770ce549_11_rms_norm_cu_61e2bd344cuda3std6ranges3__45__cpo5cdataE,(_ZN42_INTERNAL_770ce549_11_rms_norm_cu_61e2bd344cuda3std6ranges3__45__cpo3endE - _ZN42_INTERNAL_770ce549_11_rms_norm_cu_61e2bd344cuda3std6ranges3__45__cpo5cdataE)
_ZN42_INTERNAL_770ce549_11_rms_norm_cu_61e2bd344cuda3std6ranges3__45__cpo5cdataE:
	.zero		1
	.type		_ZN42_INTERNAL_770ce549_11_rms_norm_cu_61e2bd344cuda3std6ranges3__45__cpo3endE,@object
	.size		_ZN42_INTERNAL_770ce549_11_rms_norm_cu_61e2bd344cuda3std6ranges3__45__cpo3endE,(_ZN42_INTERNAL_770ce549_11_rms_norm_cu_61e2bd344cuda3std3__419piecewise_constructE - _ZN42_INTERNAL_770ce549_11_rms_norm_cu_61e2bd344cuda3std6ranges3__45__cpo3endE)
_ZN42_INTERNAL_770ce549_11_rms_norm_cu_61e2bd344cuda3std6ranges3__45__cpo3endE:
	.zero		1
	.type		_ZN42_INTERNAL_770ce549_11_rms_norm_cu_61e2bd344cuda3std3__419piecewise_constructE,@object
	.size		_ZN42_INTERNAL_770ce549_11_rms_norm_cu_61e2bd344cuda3std3__419piecewise_constructE,(_ZN42_INTERNAL_770ce549_11_rms_norm_cu_61e2bd344cuda3std6ranges3__45__cpo5ssizeE - _ZN42_INTERNAL_770ce549_11_rms_norm_cu_61e2bd344cuda3std3__419piecewise_constructE)
_ZN42_INTERNAL_770ce549_11_rms_norm_cu_61e2bd344cuda3std3__419piecewise_constructE:
	.zero		1
	.type		_ZN42_INTERNAL_770ce549_11_rms_norm_cu_61e2bd344cuda3std6ranges3__45__cpo5ssizeE,@object
	.size		_ZN42_INTERNAL_770ce549_11_rms_norm_cu_61e2bd344cuda3std6ranges3__45__cpo5ssizeE,(_ZN42_INTERNAL_770ce549_11_rms_norm_cu_61e2bd344cuda3std3__45__cpo3endE - _ZN42_INTERNAL_770ce549_11_rms_norm_cu_61e2bd344cuda3std6ranges3__45__cpo5ssizeE)
_ZN42_INTERNAL_770ce549_11_rms_norm_cu_61e2bd344cuda3std6ranges3__45__cpo5ssizeE:
	.zero		1
	.type		_ZN42_INTERNAL_770ce549_11_rms_norm_cu_61e2bd344cuda3std3__45__cpo3endE,@object
	.size		_ZN42_INTERNAL_770ce549_11_rms_norm_cu_61e2bd344cuda3std3__45__cpo3endE,(_ZN42_INTERNAL_770ce549_11_rms_norm_cu_61e2bd344cuda3std6ranges3__45__cpo4cendE - _ZN42_INTERNAL_770ce549_11_rms_norm_cu_61e2bd344cuda3std3__45__cpo3endE)
_ZN42_INTERNAL_770ce549_11_rms_norm_cu_61e2bd344cuda3std3__45__cpo3endE:
	.zero		1
	.type		_ZN42_INTERNAL_770ce549_11_rms_norm_cu_61e2bd344cuda3std6ranges3__45__cpo4cendE,@object
	.size		_ZN42_INTERNAL_770ce549_11_rms_norm_cu_61e2bd344cuda3std6ranges3__45__cpo4cendE,(_ZN42_INTERNAL_770ce549_11_rms_norm_cu_61e2bd344cuda3std3__45__cpo4rendE - _ZN42_INTERNAL_770ce549_11_rms_norm_cu_61e2bd344cuda3std6ranges3__45__cpo4cendE)
_ZN42_INTERNAL_770ce549_11_rms_norm_cu_61e2bd344cuda3std6ranges3__45__cpo4cendE:
	.zero		1
	.type		_ZN42_INTERNAL_770ce549_11_rms_norm_cu_61e2bd344cuda3std3__45__cpo4rendE,@object
	.size		_ZN42_INTERNAL_770ce549_11_rms_norm_cu_61e2bd344cuda3std3__45__cpo4rendE,(_ZN42_INTERNAL_770ce549_11_rms_norm_cu_61e2bd344cuda3std6ranges3__45__cpo4prevE - _ZN42_INTERNAL_770ce549_11_rms_norm_cu_61e2bd344cuda3std3__45__cpo4rendE)
_ZN42_INTERNAL_770ce549_11_rms_norm_cu_61e2bd344cuda3std3__45__cpo4rendE:
	.zero		1
	.type		_ZN42_INTERNAL_770ce549_11_rms_norm_cu_61e2bd344cuda3std6ranges3__45__cpo4prevE,@object
	.size		_ZN42_INTERNAL_770ce549_11_rms_norm_cu_61e2bd344cuda3std6ranges3__45__cpo4prevE,(_ZN42_INTERNAL_770ce549_11_rms_norm_cu_61e2bd344cuda3std6ranges3__45__cpo9iter_moveE - _ZN42_INTERNAL_770ce549_11_rms_norm_cu_61e2bd344cuda3std6ranges3__45__cpo4prevE)
_ZN42_INTERNAL_770ce549_11_rms_norm_cu_61e2bd344cuda3std6ranges3__45__cpo4prevE:
	.zero		1
	.type		_ZN42_INTERNAL_770ce549_11_rms_norm_cu_61e2bd344cuda3std6ranges3__45__cpo9iter_moveE,@object
	.size		_ZN42_INTERNAL_770ce549_11_rms_norm_cu_61e2bd344cuda3std6ranges3__45__cpo9iter_moveE,(.L_13 - _ZN42_INTERNAL_770ce549_11_rms_norm_cu_61e2bd344cuda3std6ranges3__45__cpo9iter_moveE)
_ZN42_INTERNAL_770ce549_11_rms_norm_cu_61e2bd344cuda3std6ranges3__45__cpo9iter_moveE:
	.zero		1
.L_13:


//--------------------- .nv.shared._Z15rms_norm_kernelILi15EEvPKvPK6__halfPvffiibbb --------------------------
	.section	.nv.shared._Z15rms_norm_kernelILi15EEvPKvPK6__halfPvffiibbb,"aw",@nobits
	.sectionflags	@""
	.align	4
.nv.shared._Z15rms_norm_kernelILi15EEvPKvPK6__halfPvffiibbb:
	.zero		1152


//--------------------- .nv.shared._Z15rms_norm_kernelILi14EEvPKvPK6__halfPvffiibbb --------------------------
	.section	.nv.shared._Z15rms_norm_kernelILi14EEvPKvPK6__halfPvffiibbb,"aw",@nobits
	.sectionflags	@""
	.align	4
.nv.shared._Z15rms_norm_kernelILi14EEvPKvPK6__halfPvffiibbb:
	.zero		1152


//--------------------- .nv.shared._Z15rms_norm_kernelILi13EEvPKvPK6__halfPvffiibbb --------------------------
	.section	.nv.shared._Z15rms_norm_kernelILi13EEvPKvPK6__halfPvffiibbb,"aw",@nobits
	.sectionflags	@""
	.align	4
.nv.shared._Z15rms_norm_kernelILi13EEvPKvPK6__halfPvffiibbb:
	.zero		1152


//--------------------- .nv.shared._Z15rms_norm_kernelILi12EEvPKvPK6__halfPvffiibbb --------------------------
	.section	.nv.shared._Z15rms_norm_kernelILi12EEvPKvPK6__halfPvffiibbb,"aw",@nobits
	.sectionflags	@""
	.align	4
.nv.shared._Z15rms_norm_kernelILi12EEvPKvPK6__halfPvffiibbb:
	.zero		1152


//--------------------- .nv.shared._Z15rms_norm_kernelILi11EEvPKvPK6__halfPvffiibbb --------------------------
	.section	.nv.shared._Z15rms_norm_kernelILi11EEvPKvPK6__halfPvffiibbb,"aw",@nobits
	.sectionflags	@""
	.align	4
.nv.shared._Z15rms_norm_kernelILi11EEvPKvPK6__halfPvffiibbb:
	.zero		1152


//--------------------- .nv.shared._Z15rms_norm_kernelILi10EEvPKvPK6__halfPvffiibbb --------------------------
	.section	.nv.shared._Z15rms_norm_kernelILi10EEvPKvPK6__halfPvffiibbb,"aw",@nobits
	.sectionflags	@""
	.align	4
.nv.shared._Z15rms_norm_kernelILi10EEvPKvPK6__halfPvffiibbb:
	.zero		1152


//--------------------- .nv.shared._Z15rms_norm_kernelILi9EEvPKvPK6__halfPvffiibbb --------------------------
	.section	.nv.shared._Z15rms_norm_kernelILi9EEvPKvPK6__halfPvffiibbb,"aw",@nobits
	.sectionflags	@""
	.align	4
.nv.shared._Z15rms_norm_kernelILi9EEvPKvPK6__halfPvffiibbb:
	.zero		1152


//--------------------- .nv.shared._Z15rms_norm_kernelILi8EEvPKvPK6__halfPvffiibbb --------------------------
	.section	.nv.shared._Z15rms_norm_kernelILi8EEvPKvPK6__halfPvffiibbb,"aw",@nobits
	.sectionflags	@""
	.align	4
.nv.shared._Z15rms_norm_kernelILi8EEvPKvPK6__halfPvffiibbb:
	.zero		1152


//--------------------- .nv.shared._Z15rms_norm_kernelILi7EEvPKvPK6__halfPvffiibbb --------------------------
	.section	.nv.shared._Z15rms_norm_kernelILi7EEvPKvPK6__halfPvffiibbb,"aw",@nobits
	.sectionflags	@""
	.align	4
.nv.shared._Z15rms_norm_kernelILi7EEvPKvPK6__halfPvffiibbb:
	.zero		1152


//--------------------- .nv.shared._Z15rms_norm_kernelILi6EEvPKvPK6__halfPvffiibbb --------------------------
	.section	.nv.shared._Z15rms_norm_kernelILi6EEvPKvPK6__halfPvffiibbb,"aw",@nobits
	.sectionflags	@""
	.align	4
.nv.shared._Z15rms_norm_kernelILi6EEvPKvPK6__halfPvffiibbb:
	.zero		1152


//--------------------- .nv.shared._Z15rms_norm_kernelILi5EEvPKvPK6__halfPvffiibbb --------------------------
	.section	.nv.shared._Z15rms_norm_kernelILi5EEvPKvPK6__halfPvffiibbb,"aw",@nobits
	.sectionflags	@""
	.align	4
.nv.shared._Z15rms_norm_kernelILi5EEvPKvPK6__halfPvffiibbb:
	.zero		1152


//--------------------- .nv.shared._Z15rms_norm_kernelILi4EEvPKvPK6__halfPvffiibbb --------------------------
	.section	.nv.shared._Z15rms_norm_kernelILi4EEvPKvPK6__halfPvffiibbb,"aw",@nobits
	.sectionflags	@""
	.align	4
.nv.shared._Z15rms_norm_kernelILi4EEvPKvPK6__halfPvffiibbb:
	.zero		1152


//--------------------- .nv.shared._Z15rms_norm_kernelILi3EEvPKvPK6__halfPvffiibbb --------------------------
	.section	.nv.shared._Z15rms_norm_kernelILi3EEvPKvPK6__halfPvffiibbb,"aw",@nobits
	.sectionflags	@""
	.align	4
.nv.shared._Z15rms_norm_kernelILi3EEvPKvPK6__halfPvffiibbb:
	.zero		1152


//--------------------- .nv.shared._Z15rms_norm_kernelILi2EEvPKvPK6__halfPvffiibbb --------------------------
	.section	.nv.shared._Z15rms_norm_kernelILi2EEvPKvPK6__halfPvffiibbb,"aw",@nobits
	.sectionflags	@""
	.align	4
.nv.shared._Z15rms_norm_kernelILi2EEvPKvPK6__halfPvffiibbb:
	.zero		1152


//--------------------- .nv.shared._Z15rms_norm_kernelILi1EEvPKvPK6__halfPvffiibbb --------------------------
	.section	.nv.shared._Z15rms_norm_kernelILi1EEvPKvPK6__halfPvffiibbb,"aw",@nobits
	.sectionflags	@""
	.align	4
.nv.shared._Z15rms_norm_kernelILi1EEvPKvPK6__halfPvffiibbb:
	.zero		1152


//--------------------- .nv.constant0._Z15rms_norm_kernelILi16EEvPKvPK6__halfPvffiibbb --------------------------
	.section	.nv.constant0._Z15rms_norm_kernelILi16EEvPKvPK6__halfPvffiibbb,"a",@progbits
	.sectionflags	@""
	.align	4
.nv.constant0._Z15rms_norm_kernelILi16EEvPKvPK6__halfPvffiibbb:
	.zero		939


//--------------------- .nv.constant0._Z15rms_norm_kernelILi15EEvPKvPK6__halfPvffiibbb --------------------------
	.section	.nv.constant0._Z15rms_norm_kernelILi15EEvPKvPK6__halfPvffiibbb,"a",@progbits
	.sectionflags	@""
	.align	4
.nv.constant0._Z15rms_norm_kernelILi15EEvPKvPK6__halfPvffiibbb:
	.zero		939


//--------------------- .nv.constant0._Z15rms_norm_kernelILi14EEvPKvPK6__halfPvffiibbb --------------------------
	.section	.nv.constant0._Z15rms_norm_kernelILi14EEvPKvPK6__halfPvffiibbb,"a",@progbits
	.sectionflags	@""
	.align	4
.nv.constant0._Z15rms_norm_kernelILi14EEvPKvPK6__halfPvffiibbb:
	.zero		939


//--------------------- .nv.constant0._Z15rms_norm_kernelILi13EEvPKvPK6__halfPvffiibbb --------------------------
	.section	.nv.constant0._Z15rms_norm_kernelILi13EEvPKvPK6__halfPvffiibbb,"a",@progbits
	.sectionflags	@""
	.align	4
.nv.constant0._Z15rms_norm_kernelILi13EEvPKvPK6__halfPvffiibbb:
	.zero		939


//--------------------- .nv.constant0._Z15rms_norm_kernelILi12EEvPKvPK6__halfPvffiibbb --------------------------
	.section	.nv.constant0._Z15rms_norm_kernelILi12EEvPKvPK6__halfPvffiibbb,"a",@progbits
	.sectionflags	@""
	.align	4
.nv.constant0._Z15rms_norm_kernelILi12EEvPKvPK6__halfPvffiibbb:
	.zero		939


//--------------------- .nv.constant0._Z15rms_norm_kernelILi11EEvPKvPK6__halfPvffiibbb --------------------------
	.section	.nv.constant0._Z15rms_norm_kernelILi11EEvPKvPK6__halfPvffiibbb,"a",@progbits
	.sectionflags	@""
	.align	4
.nv.constant0._Z15rms_norm_kernelILi11EEvPKvPK6__halfPvffiibbb:
	.zero		939


//--------------------- .nv.constant0._Z15rms_norm_kernelILi10EEvPKvPK6__halfPvffiibbb --------------------------
	.section	.nv.constant0._Z15rms_norm_kernelILi10EEvPKvPK6__halfPvffiibbb,"a",@progbits
	.sectionflags	@""
	.align	4
.nv.constant0._Z15rms_norm_kernelILi10EEvPKvPK6__halfPvffiibbb:
	.zero		939


//--------------------- .nv.constant0._Z15rms_norm_kernelILi9EEvPKvPK6__halfPvffiibbb --------------------------
	.section	.nv.constant0._Z15rms_norm_kernelILi9EEvPKvPK6__halfPvffiibbb,"a",@progbits
	.sectionflags	@""
	.align	4
.nv.constant0._Z15rms_norm_kernelILi9EEvPKvPK6__halfPvffiibbb:
	.zero		939


//--------------------- .nv.constant0._Z15rms_norm_kernelILi8EEvPKvPK6__halfPvffiibbb --------------------------
	.section	.nv.constant0._Z15rms_norm_kernelILi8EEvPKvPK6__halfPvffiibbb,"a",@progbits
	.sectionflags	@""
	.align	4
.nv.constant0._Z15rms_norm_kernelILi8EEvPKvPK6__halfPvffiibbb:
	.zero		939


//--------------------- .nv.constant0._Z15rms_norm_kernelILi7EEvPKvPK6__halfPvffiibbb --------------------------
	.section	.nv.constant0._Z15rms_norm_kernelILi7EEvPKvPK6__halfPvffiibbb,"a",@progbits
	.sectionflags	@""
	.align	4
.nv.constant0._Z15rms_norm_kernelILi7EEvPKvPK6__halfPvffiibbb:
	.zero		939


//--------------------- .nv.constant0._Z15rms_norm_kernelILi6EEvPKvPK6__halfPvffiibbb --------------------------
	.section	.nv.constant0._Z15rms_norm_kernelILi6EEvPKvPK6__halfPvffiibbb,"a",@progbits
	.sectionflags	@""
	.align	4
.nv.constant0._Z15rms_norm_kernelILi6EEvPKvPK6__halfPvffiibbb:
	.zero		939


//--------------------- .nv.constant0._Z15rms_norm_kernelILi5EEvPKvPK6__halfPvffiibbb --------------------------
	.section	.nv.constant0._Z15rms_norm_kernelILi5EEvPKvPK6__halfPvffiibbb,"a",@progbits
	.sectionflags	@""
	.align	4
.nv.constant0._Z15rms_norm_kernelILi5EEvPKvPK6__halfPvffiibbb:
	.zero		939


//--------------------- .nv.constant0._Z15rms_norm_kernelILi4EEvPKvPK6__halfPvffiibbb --------------------------
	.section	.nv.constant0._Z15rms_norm_kernelILi4EEvPKvPK6__halfPvffiibbb,"a",@progbits
	.sectionflags	@""
	.align	4
.nv.constant0._Z15rms_norm_kernelILi4EEvPKvPK6__halfPvffiibbb:
	.zero		939


//--------------------- .nv.constant0._Z15rms_norm_kernelILi3EEvPKvPK6__halfPvffiibbb --------------------------
	.section	.nv.constant0._Z15rms_norm_kernelILi3EEvPKvPK6__halfPvffiibbb,"a",@progbits
	.sectionflags	@""
	.align	4
.nv.constant0._Z15rms_norm_kernelILi3EEvPKvPK6__halfPvffiibbb:
	.zero		939


//--------------------- .nv.constant0._Z15rms_norm_kernelILi2EEvPKvPK6__halfPvffiibbb --------------------------
	.section	.nv.constant0._Z15rms_norm_kernelILi2EEvPKvPK6__halfPvffiibbb,"a",@progbits
	.sectionflags	@""
	.align	4
.nv.constant0._Z15rms_norm_kernelILi2EEvPKvPK6__halfPvffiibbb:
	.zero		939


//--------------------- .nv.constant0._Z15rms_norm_kernelILi1EEvPKvPK6__halfPvffiibbb --------------------------
	.section	.nv.constant0._Z15rms_norm_kernelILi1EEvPKvPK6__halfPvffiibbb,"a",@progbits
	.sectionflags	@""
	.align	4
.nv.constant0._Z15rms_norm_kernelILi1EEvPKvPK6__halfPvffiibbb:
	.zero		939


//--------------------- SYMBOLS --------------------------

	.type		.nv.reservedSmem.offset0,@object
	.size		.nv.reservedSmem.offset0,0x4
	.type		.nv.reservedSmem.cap,@object
	.size		.nv.reservedSmem.cap,0x4
